	.target	sm_90a

	.elftype	@"ET_EXEC"


//--------------------- .note.nv.tkinfo           --------------------------
	.section	.note.nv.tkinfo,"",@"SHT_NOTE"
	.sectionflags	@"SHF_NOTE_NV_TKINFO"
	.tkinfo
        /*0018*/ 	.word	0x00000002
        /*0030*/ 	.string	""
        /*0030*/ 	.string	"ptxas"
        /*0030*/ 	.string	"Cuda compilation tools, release 13.0, V13.0.88"
        /*0030*/ 	.string	"Build cuda_13.0.r13.0/compiler.36424714_0"
        /*0030*/ 	.string	"-arch sm_90a -m 64 "



//--------------------- .note.nv.cuinfo           --------------------------
	.section	.note.nv.cuinfo,"",@"SHT_NOTE"
	.sectionflags	@"SHF_NOTE_NV_CUINFO"
        /*0018*/ 	.short	0x0002
        /*001a*/ 	.short	0x005a
        /*001c*/ 	.short	0x0082
	.zero		2


//--------------------- .nv.info                  --------------------------
	.section	.nv.info,"",@"SHT_CUDA_INFO"
	.align	4


	//----- nvinfo : EIATTR_REGCOUNT
	.align		4
        /*0000*/ 	.byte	0x04, 0x2f
        /*0002*/ 	.short	(.L_15 - .L_14)
	.align		4
.L_14:
        /*0004*/ 	.word	index@(_ZN7cutlass13device_kernelINS_4gemm6kernel13GemmUniversalIN4cute5tupleIJiiiiEEENS1_10collective13CollectiveMmaINS1_34MainloopSm90TmaGmmaWarpSpecializedILi4ENS5_IJNS4_1CILi1EEESB_SB_EEENS1_32KernelTmaWarpSpecializedPingpongEEENS5_IJNSA_ILi64EEESF_NSA_ILi128EEEEEENS_10tfloat32_tENS5_IJlSB_lEEESI_SJ_NS4_8TiledMMAINS4_8MMA_AtomIJNS4_4SM904GMMA29MMA_64x64x8_F32TF32TF32_SS_TNILNSN_7ScaleInE1ELSP_1EEEEEENS4_6LayoutISC_NS5_IJNSA_ILi0EEEST_ST_EEEEENS5_IJNS4_10UnderscoreESW_SW_EEEEENS4_13SM90_TMA_LOADENS4_14ComposedLayoutINS4_7SwizzleILi3ELi4ELi3EEENS4_18smem_ptr_flag_bitsILi32EEENSS_INS5_IJNSA_ILi8EEENSA_ILi32EEEEEENS5_IJS16_SB_EEEEEEEvNS4_8identityESZ_S1A_vS1B_EENS_8epilogue10collective6detail29Sm90TmaWarpSpecializedAdapterINS1E_15DefaultEpilogueISI_SJ_SJ_NS1D_6thread17LinearCombinationISI_Li1EffLNS1I_9ScaleType4KindE0ELNS_15FloatRoundStyleE2ESI_EENS1_15EpilogueDefaultEEEEEvvEEEEvNT_6ParamsE)
        /*0008*/ 	.word	0x000000a8


	//----- nvinfo : EIATTR_FRAME_SIZE
	.align		4
.L_15:
        /*000c*/ 	.byte	0x04, 0x11
        /*000e*/ 	.short	(.L_17 - .L_16)
	.align		4
.L_16:
        /*0010*/ 	.word	index@(_ZN7cutlass13device_kernelINS_4gemm6kernel13GemmUniversalIN4cute5tupleIJiiiiEEENS1_10collective13CollectiveMmaINS1_34MainloopSm90TmaGmmaWarpSpecializedILi4ENS5_IJNS4_1CILi1EEESB_SB_EEENS1_32KernelTmaWarpSpecializedPingpongEEENS5_IJNSA_ILi64EEESF_NSA_ILi128EEEEEENS_10tfloat32_tENS5_IJlSB_lEEESI_SJ_NS4_8TiledMMAINS4_8MMA_AtomIJNS4_4SM904GMMA29MMA_64x64x8_F32TF32TF32_SS_TNILNSN_7ScaleInE1ELSP_1EEEEEENS4_6LayoutISC_NS5_IJNSA_ILi0EEEST_ST_EEEEENS5_IJNS4_10UnderscoreESW_SW_EEEEENS4_13SM90_TMA_LOADENS4_14ComposedLayoutINS4_7SwizzleILi3ELi4ELi3EEENS4_18smem_ptr_flag_bitsILi32EEENSS_INS5_IJNSA_ILi8EEENSA_ILi32EEEEEENS5_IJS16_SB_EEEEEEEvNS4_8identityESZ_S1A_vS1B_EENS_8epilogue10collective6detail29Sm90TmaWarpSpecializedAdapterINS1E_15DefaultEpilogueISI_SJ_SJ_NS1D_6thread17LinearCombinationISI_Li1EffLNS1I_9ScaleType4KindE0ELNS_15FloatRoundStyleE2ESI_EENS1_15EpilogueDefaultEEEEEvvEEEEvNT_6ParamsE)
        /*0014*/ 	.word	0x00000000


	//----- nvinfo : EIATTR_MIN_STACK_SIZE
	.align		4
.L_17:
        /*0018*/ 	.byte	0x04, 0x12
        /*001a*/ 	.short	(.L_19 - .L_18)
	.align		4
.L_18:
        /*001c*/ 	.word	index@(_ZN7cutlass13device_kernelINS_4gemm6kernel13GemmUniversalIN4cute5tupleIJiiiiEEENS1_10collective13CollectiveMmaINS1_34MainloopSm90TmaGmmaWarpSpecializedILi4ENS5_IJNS4_1CILi1EEESB_SB_EEENS1_32KernelTmaWarpSpecializedPingpongEEENS5_IJNSA_ILi64EEESF_NSA_ILi128EEEEEENS_10tfloat32_tENS5_IJlSB_lEEESI_SJ_NS4_8TiledMMAINS4_8MMA_AtomIJNS4_4SM904GMMA29MMA_64x64x8_F32TF32TF32_SS_TNILNSN_7ScaleInE1ELSP_1EEEEEENS4_6LayoutISC_NS5_IJNSA_ILi0EEEST_ST_EEEEENS5_IJNS4_10UnderscoreESW_SW_EEEEENS4_13SM90_TMA_LOADENS4_14ComposedLayoutINS4_7SwizzleILi3ELi4ELi3EEENS4_18smem_ptr_flag_bitsILi32EEENSS_INS5_IJNSA_ILi8EEENSA_ILi32EEEEEENS5_IJS16_SB_EEEEEEEvNS4_8identityESZ_S1A_vS1B_EENS_8epilogue10collective6detail29Sm90TmaWarpSpecializedAdapterINS1E_15DefaultEpilogueISI_SJ_SJ_NS1D_6thread17LinearCombinationISI_Li1EffLNS1I_9ScaleType4KindE0ELNS_15FloatRoundStyleE2ESI_EENS1_15EpilogueDefaultEEEEEvvEEEEvNT_6ParamsE)
        /*0020*/ 	.word	0x00000000
.L_19:


//--------------------- .nv.compat                --------------------------
	.section	.nv.compat,"",@"SHT_CUDA_COMPAT_INFO"
	.align	4
        /*0000*/ 	.byte	0x02, 0x09, 0x01, 0x00, 0x02, 0x02, 0x04, 0x00, 0x02, 0x05, 0x05, 0x00, 0x03, 0x07, 0x01, 0x01
        /*0010*/ 	.byte	0x02, 0x03, 0x01, 0x00, 0x02, 0x06, 0x01, 0x00, 0x04, 0x0b, 0x08, 0x00, 0x00, 0x00, 0x00, 0x00
        /*0020*/ 	.byte	0x00, 0x00, 0x00, 0x00


//--------------------- .nv.info._ZN7cutlass13device_kernelINS_4gemm6kernel13GemmUniversalIN4cute5tupleIJiiiiEEENS1_10collective13CollectiveMmaINS1_34MainloopSm90TmaGmmaWarpSpecializedILi4ENS5_IJNS4_1CILi1EEESB_SB_EEENS1_32KernelTmaWarpSpecializedPingpongEEENS5_IJNSA_ILi64EEESF_NSA_ILi128EEEEEENS_10tfloat32_tENS5_IJlSB_lEEESI_SJ_NS4_8TiledMMAINS4_8MMA_AtomIJNS4_4SM904GMMA29MMA_64x64x8_F32TF32TF32_SS_TNILNSN_7ScaleInE1ELSP_1EEEEEENS4_6LayoutISC_NS5_IJNSA_ILi0EEEST_ST_EEEEENS5_IJNS4_10UnderscoreESW_SW_EEEEENS4_13SM90_TMA_LOADENS4_14ComposedLayoutINS4_7SwizzleILi3ELi4ELi3EEENS4_18smem_ptr_flag_bitsILi32EEENSS_INS5_IJNSA_ILi8EEENSA_ILi32EEEEEENS5_IJS16_SB_EEEEEEEvNS4_8identityESZ_S1A_vS1B_EENS_8epilogue10collective6detail29Sm90TmaWarpSpecializedAdapterINS1E_15DefaultEpilogueISI_SJ_SJ_NS1D_6thread17LinearCombinationISI_Li1EffLNS1I_9ScaleType4KindE0ELNS_15FloatRoundStyleE2ESI_EENS1_15EpilogueDefaultEEEEEvvEEEEvNT_6ParamsE --------------------------
	.section	.nv.info._ZN7cutlass13device_kernelINS_4gemm6kernel13GemmUniversalIN4cute5tupleIJiiiiEEENS1_10collective13CollectiveMmaINS1_34MainloopSm90TmaGmmaWarpSpecializedILi4ENS5_IJNS4_1CILi1EEESB_SB_EEENS1_32KernelTmaWarpSpecializedPingpongEEENS5_IJNSA_ILi64EEESF_NSA_ILi128EEEEEENS_10tfloat32_tENS5_IJlSB_lEEESI_SJ_NS4_8TiledMMAINS4_8MMA_AtomIJNS4_4SM904GMMA29MMA_64x64x8_F32TF32TF32_SS_TNILNSN_7ScaleInE1ELSP_1EEEEEENS4_6LayoutISC_NS5_IJNSA_ILi0EEEST_ST_EEEEENS5_IJNS4_10UnderscoreESW_SW_EEEEENS4_13SM90_TMA_LOADENS4_14ComposedLayoutINS4_7SwizzleILi3ELi4ELi3EEENS4_18smem_ptr_flag_bitsILi32EEENSS_INS5_IJNSA_ILi8EEENSA_ILi32EEEEEENS5_IJS16_SB_EEEEEEEvNS4_8identityESZ_S1A_vS1B_EENS_8epilogue10collective6detail29Sm90TmaWarpSpecializedAdapterINS1E_15DefaultEpilogueISI_SJ_SJ_NS1D_6thread17LinearCombinationISI_Li1EffLNS1I_9ScaleType4KindE0ELNS_15FloatRoundStyleE2ESI_EENS1_15EpilogueDefaultEEEEEvvEEEEvNT_6ParamsE,"",@"SHT_CUDA_INFO"
	.sectionflags	@""
	.align	4


	//----- nvinfo : EIATTR_CUDA_API_VERSION
	.align		4
        /*0000*/ 	.byte	0x04, 0x37
        /*0002*/ 	.short	(.L_21 - .L_20)
.L_20:
        /*0004*/ 	.word	0x00000082


	//----- nvinfo : EIATTR_KPARAM_INFO
	.align		4
.L_21:
        /*0008*/ 	.byte	0x04, 0x17
        /*000a*/ 	.short	(.L_23 - .L_22)
.L_22:
        /*000c*/ 	.word	0x00000000
        /*0010*/ 	.short	0x0000
        /*0012*/ 	.short	0x0070
        /*0014*/ 	.byte	0x00, 0xf0, 0x01, 0x10


	//----- nvinfo : EIATTR_SPARSE_MMA_MASK
	.align		4
.L_23:
        /*0018*/ 	.byte	0x03, 0x50
        /*001a*/ 	.short	0x0000


	//----- nvinfo : EIATTR_MAXREG_COUNT
	.align		4
        /*001c*/ 	.byte	0x03, 0x1b
        /*001e*/ 	.short	0x00a8


	//----- nvinfo : EIATTR_NUM_BARRIERS
	.align		4
        /*0020*/ 	.byte	0x02, 0x4c
        /*0022*/ 	.byte	0x01
	.zero		1


	//----- nvinfo : EIATTR_EXTERNS
	.align		4
        /*0024*/ 	.byte	0x04, 0x0f
        /*0026*/ 	.short	(.L_25 - .L_24)


	//   ....[0]....
	.align		4
.L_24:
        /*0028*/ 	.word	index@(__assertfail)


	//----- nvinfo : EIATTR_MERCURY_ISA_VERSION
	.align		4
.L_25:
        /*002c*/ 	.byte	0x03, 0x5f
        /*002e*/ 	.short	0x0101


	//----- nvinfo : EIATTR_INT_WARP_WIDE_INSTR_OFFSETS
	.align		4
        /*0030*/ 	.byte	0x04, 0x31
        /*0032*/ 	.short	(.L_27 - .L_26)


	//   ....[0]....
.L_26:
        /*0034*/ 	.word	0x00000470


	//   ....[1]....
        /*0038*/ 	.word	0x00000490


	//   ....[2]....
        /*003c*/ 	.word	0x00000510


	//   ....[3]....
        /*0040*/ 	.word	0x00000520


	//   ....[4]....
        /*0044*/ 	.word	0x00000530


	//   ....[5]....
        /*0048*/ 	.word	0x00000550


	//   ....[6]....
        /*004c*/ 	.word	0x000005b0


	//   ....[7]....
        /*0050*/ 	.word	0x000005d0


	//----- nvinfo : EIATTR_COOP_GROUP_MASK_REGIDS
	.align		4
.L_27:
        /*0054*/ 	.byte	0x04, 0x29
        /*0056*/ 	.short	(.L_29 - .L_28)


	//   ....[0]....
.L_28:
        /*0058*/ 	.word	0xffffffff


	//   ....[1]....
        /*005c*/ 	.word	0xffffffff


	//   ....[2]....
        /*0060*/ 	.word	0xffffffff


	//   ....[3]....
        /*0064*/ 	.word	0xffffffff


	//   ....[4]....
        /*0068*/ 	.word	0xffffffff


	//   ....[5]....
        /*006c*/ 	.word	0xffffffff


	//----- nvinfo : EIATTR_COOP_GROUP_INSTR_OFFSETS
	.align		4
.L_29:
        /*0070*/ 	.byte	0x04, 0x28
        /*0072*/ 	.short	(.L_31 - .L_30)


	//   ....[0]....
.L_30:
        /*0074*/ 	.word	0x00000050


	//   ....[1]....
        /*0078*/ 	.word	0x00000080


	//   ....[2]....
        /*007c*/ 	.word	0x00000180


	//   ....[3]....
        /*0080*/ 	.word	0x00000390


	//   ....[4]....
        /*0084*/ 	.word	0x000003d0


	//   ....[5]....
        /*0088*/ 	.word	0x00000410


	//----- nvinfo : EIATTR_REG_RECONFIG
	.align		4
.L_31:
        /*008c*/ 	.byte	0x01, 0x54
	.zero		2


	//----- nvinfo : EIATTR_SYSCALL_OFFSETS
	.align		4
        /*0090*/ 	.byte	0x04, 0x46
        /*0092*/ 	.short	(.L_33 - .L_32)


	//   ....[0]....
.L_32:
        /*0094*/ 	.word	0x000017f0


	//----- nvinfo : EIATTR_MBARRIER_INSTR_OFFSETS
	.align		4
.L_33:
        /*0098*/ 	.byte	0x04, 0x39
        /*009a*/ 	.short	(.L_35 - .L_34)


	//   ....[0]....
.L_34:
        /*009c*/ 	.word	0x00000300
        /*00a0*/ 	.word	0x000000ff
        /*00a4*/ 	.word	0x00000000
        /*00a8*/ 	.short	0x0100
        /*00aa*/ 	.byte	0x09
	.zero		1


	//   ....[1]....
        /*00ac*/ 	.word	0x00000310
        /*00b0*/ 	.word	0x000000ff
        /*00b4*/ 	.word	0x00000020
        /*00b8*/ 	.short	0x0100
        /*00ba*/ 	.byte	0x09
	.zero		1


	//   ....[2]....
        /*00bc*/ 	.word	0x00000320
        /*00c0*/ 	.word	0x000000ff
        /*00c4*/ 	.word	0x00000008
        /*00c8*/ 	.short	0x0100
        /*00ca*/ 	.byte	0x09
	.zero		1


	//   ....[3]....
        /*00cc*/ 	.word	0x00000330
        /*00d0*/ 	.word	0x000000ff
        /*00d4*/ 	.word	0x00000028
        /*00d8*/ 	.short	0x0100
        /*00da*/ 	.byte	0x09
	.zero		1


	//   ....[4]....
        /*00dc*/ 	.word	0x00000340
        /*00e0*/ 	.word	0x000000ff
        /*00e4*/ 	.word	0x00000010
        /*00e8*/ 	.short	0x0100
        /*00ea*/ 	.byte	0x09
	.zero		1


	//   ....[5]....
        /*00ec*/ 	.word	0x00000350
        /*00f0*/ 	.word	0x000000ff
        /*00f4*/ 	.word	0x00000030
        /*00f8*/ 	.short	0x0100
        /*00fa*/ 	.byte	0x09
	.zero		1


	//   ....[6]....
        /*00fc*/ 	.word	0x00000360
        /*0100*/ 	.word	0x000000ff
        /*0104*/ 	.word	0x00000018
        /*0108*/ 	.short	0x0100
        /*010a*/ 	.byte	0x09
	.zero		1


	//   ....[7]....
        /*010c*/ 	.word	0x00000370
        /*0110*/ 	.word	0x000000ff
        /*0114*/ 	.word	0x00000038
        /*0118*/ 	.short	0x0100
        /*011a*/ 	.byte	0x09
	.zero		1


	//   ....[8]....
        /*011c*/ 	.word	0x000005f0
        /*0120*/ 	.word	0x000000ff
        /*0124*/ 	.word	0x00000070
        /*0128*/ 	.short	0x0100
        /*012a*/ 	.byte	0x09
	.zero		1


	//   ....[9]....
        /*012c*/ 	.word	0x00000600
        /*0130*/ 	.word	0x000000ff
        /*0134*/ 	.word	0x00000078
        /*0138*/ 	.short	0x0100
        /*013a*/ 	.byte	0x09
	.zero		1


	//   ....[10]....
        /*013c*/ 	.word	0x00000640
        /*0140*/ 	.word	0x000000ff
        /*0144*/ 	.word	0x00000050
        /*0148*/ 	.short	0x0100
        /*014a*/ 	.byte	0x0a
	.zero		1


	//   ....[11]....
        /*014c*/ 	.word	0x00000660
        /*0150*/ 	.word	0x000000ff
        /*0154*/ 	.word	0x00000058
        /*0158*/ 	.short	0x0100
        /*015a*/ 	.byte	0x0a
	.zero		1


	//   ....[12]....
        /*015c*/ 	.word	0x00000670
        /*0160*/ 	.word	0x000000ff
        /*0164*/ 	.word	0x00000060
        /*0168*/ 	.short	0x0100
        /*016a*/ 	.byte	0x0a
	.zero		1


	//   ....[13]....
        /*016c*/ 	.word	0x00000680
        /*0170*/ 	.word	0x000000ff
        /*0174*/ 	.word	0x00000068
        /*0178*/ 	.short	0x0100
        /*017a*/ 	.byte	0x0a
	.zero		1


	//   ....[14]....
        /*017c*/ 	.word	0x000016b0
        /*0180*/ 	.word	0x0000003f
        /*0184*/ 	.word	0xfffffff8
        /*0188*/ 	.short	0x010a
        /*018a*/ 	.byte	0x3f
	.zero		1


	//   ....[15]....
        /*018c*/ 	.word	0x00001880
        /*0190*/ 	.word	0x00000003
        /*0194*/ 	.word	0x00000000
        /*0198*/ 	.short	0x010a
        /*019a*/ 	.byte	0x3f
	.zero		1


	//   ....[16]....
        /*019c*/ 	.word	0x000018c0
        /*01a0*/ 	.word	0x00000003
        /*01a4*/ 	.word	0x00000000
        /*01a8*/ 	.short	0x010a
        /*01aa*/ 	.byte	0x3f
	.zero		1


	//   ....[17]....
        /*01ac*/ 	.word	0x00002100
        /*01b0*/ 	.word	0x000000ff
        /*01b4*/ 	.word	0x00000000
        /*01b8*/ 	.short	0x010a
        /*01ba*/ 	.byte	0x04
	.zero		1


	//   ....[18]....
        /*01bc*/ 	.word	0x00002140
        /*01c0*/ 	.word	0x000000ff
        /*01c4*/ 	.word	0x00000000
        /*01c8*/ 	.short	0x010a
        /*01ca*/ 	.byte	0x04
	.zero		1


	//   ....[19]....
        /*01cc*/ 	.word	0x000028f0
        /*01d0*/ 	.word	0x000000ff
        /*01d4*/ 	.word	0x00000000
        /*01d8*/ 	.short	0x0101
        /*01da*/ 	.byte	0x04
	.zero		1


	//   ....[20]....
        /*01dc*/ 	.word	0x000029e0
        /*01e0*/ 	.word	0x00000043
        /*01e4*/ 	.word	0x00000000
        /*01e8*/ 	.short	0x0101
        /*01ea*/ 	.byte	0x34
	.zero		1


	//   ....[21]....
        /*01ec*/ 	.word	0x00002aa0
        /*01f0*/ 	.word	0x000000ff
        /*01f4*/ 	.word	0x00000000
        /*01f8*/ 	.short	0x0101
        /*01fa*/ 	.byte	0x04
	.zero		1


	//   ....[22]....
        /*01fc*/ 	.word	0x00002af0
        /*0200*/ 	.word	0x0000003f
        /*0204*/ 	.word	0x00000008
        /*0208*/ 	.short	0x010a
        /*020a*/ 	.byte	0x3f
	.zero		1


	//   ....[23]....
        /*020c*/ 	.word	0x00004db0
        /*0210*/ 	.word	0x00000040
        /*0214*/ 	.word	0x00000000
        /*0218*/ 	.short	0x0101
        /*021a*/ 	.byte	0x34
	.zero		1


	//   ....[24]....
        /*021c*/ 	.word	0x000057c0
        /*0220*/ 	.word	0x00000007
        /*0224*/ 	.word	0x00000020
        /*0228*/ 	.short	0x010a
        /*022a*/ 	.byte	0x3f
	.zero		1


	//   ....[25]....
        /*022c*/ 	.word	0x00005d60
        /*0230*/ 	.word	0x00000003
        /*0234*/ 	.word	0x00000078
        /*0238*/ 	.short	0x0101
        /*023a*/ 	.byte	0x3f
	.zero		1


	//   ....[26]....
        /*023c*/ 	.word	0x000064d0
        /*0240*/ 	.word	0x00000007
        /*0244*/ 	.word	0x00000000
        /*0248*/ 	.short	0x010a
        /*024a*/ 	.byte	0x3f
	.zero		1


	//   ....[27]....
        /*024c*/ 	.word	0x00006550
        /*0250*/ 	.word	0x00000009
        /*0254*/ 	.word	0x00000000
        /*0258*/ 	.short	0x010a
        /*025a*/ 	.byte	0x3f
	.zero		1


	//   ....[28]....
        /*025c*/ 	.word	0x000065e0
        /*0260*/ 	.word	0x00000006
        /*0264*/ 	.word	0x00000000
        /*0268*/ 	.short	0x010a
        /*026a*/ 	.byte	0x3f
	.zero		1


	//   ....[29]....
        /*026c*/ 	.word	0x00006670
        /*0270*/ 	.word	0x00000003
        /*0274*/ 	.word	0x00000000
        /*0278*/ 	.short	0x010a
        /*027a*/ 	.byte	0x3f
	.zero		1


	//   ....[30]....
        /*027c*/ 	.word	0x000066d0
        /*0280*/ 	.word	0x0000003f
        /*0284*/ 	.word	0xfffffff8
        /*0288*/ 	.short	0x010a
        /*028a*/ 	.byte	0x3f
	.zero		1


	//   ....[31]....
        /*028c*/ 	.word	0x00006720
        /*0290*/ 	.word	0x00000003
        /*0294*/ 	.word	0x00000000
        /*0298*/ 	.short	0x010a
        /*029a*/ 	.byte	0x3f
	.zero		1


	//   ....[32]....
        /*029c*/ 	.word	0x00006780
        /*02a0*/ 	.word	0x00000004
        /*02a4*/ 	.word	0x00000000
        /*02a8*/ 	.short	0x010a
        /*02aa*/ 	.byte	0x3f
	.zero		1


	//   ....[33]....
        /*02ac*/ 	.word	0x000067d0
        /*02b0*/ 	.word	0x0000003f
        /*02b4*/ 	.word	0x00000008
        /*02b8*/ 	.short	0x010a
        /*02ba*/ 	.byte	0x3f
	.zero		1


	//   ....[34]....
        /*02bc*/ 	.word	0x000068a0
        /*02c0*/ 	.word	0x00000007
        /*02c4*/ 	.word	0x00000020
        /*02c8*/ 	.short	0x010a
        /*02ca*/ 	.byte	0x3f
	.zero		1


	//   ....[35]....
        /*02cc*/ 	.word	0x00006970
        /*02d0*/ 	.word	0x00000007
        /*02d4*/ 	.word	0x00000000
        /*02d8*/ 	.short	0x010a
        /*02da*/ 	.byte	0x3f
	.zero		1


	//   ....[36]....
        /*02dc*/ 	.word	0x000069c0
        /*02e0*/ 	.word	0x00000009
        /*02e4*/ 	.word	0x00000000
        /*02e8*/ 	.short	0x010a
        /*02ea*/ 	.byte	0x3f
	.zero		1


	//   ....[37]....
        /*02ec*/ 	.word	0x00006a10
        /*02f0*/ 	.word	0x00000006
        /*02f4*/ 	.word	0x00000000
        /*02f8*/ 	.short	0x010a
        /*02fa*/ 	.byte	0x3f
	.zero		1


	//----- nvinfo : EIATTR_NUM_MBARRIERS
	.align		4
.L_35:
        /*02fc*/ 	.byte	0x03, 0x38
        /*02fe*/ 	.short	0x000e


	//----- nvinfo : EIATTR_EXIT_INSTR_OFFSETS
	.align		4
        /*0300*/ 	.byte	0x04, 0x1c
        /*0302*/ 	.short	(.L_37 - .L_36)


	//   ....[0]....
.L_36:
        /*0304*/ 	.word	0x00001240


	//   ....[1]....
        /*0308*/ 	.word	0x000012a0


	//   ....[2]....
        /*030c*/ 	.word	0x000054f0


	//   ....[3]....
        /*0310*/ 	.word	0x00005520


	//   ....[4]....
        /*0314*/ 	.word	0x000066c0


	//----- nvinfo : EIATTR_MAX_THREADS
	.align		4
.L_37:
        /*0318*/ 	.byte	0x04, 0x05
        /*031a*/ 	.short	(.L_39 - .L_38)
.L_38:
        /*031c*/ 	.word	0x00000180
        /*0320*/ 	.word	0x00000001
        /*0324*/ 	.word	0x00000001


	//----- nvinfo : EIATTR_CRS_STACK_SIZE
	.align		4
.L_39:
        /*0328*/ 	.byte	0x04, 0x1e
        /*032a*/ 	.short	(.L_41 - .L_40)
.L_40:
        /*032c*/ 	.word	0x00000000


	//----- nvinfo : EIATTR_CBANK_PARAM_SIZE
	.align		4
.L_41:
        /*0330*/ 	.byte	0x03, 0x19
        /*0332*/ 	.short	0x0470


	//----- nvinfo : EIATTR_PARAM_CBANK
	.align		4
        /*0334*/ 	.byte	0x04, 0x0a
        /*0336*/ 	.short	(.L_43 - .L_42)
	.align		4
.L_42:
        /*0338*/ 	.word	index@(.nv.constant0._ZN7cutlass13device_kernelINS_4gemm6kernel13GemmUniversalIN4cute5tupleIJiiiiEEENS1_10collective13CollectiveMmaINS1_34MainloopSm90TmaGmmaWarpSpecializedILi4ENS5_IJNS4_1CILi1EEESB_SB_EEENS1_32KernelTmaWarpSpecializedPingpongEEENS5_IJNSA_ILi64EEESF_NSA_ILi128EEEEEENS_10tfloat32_tENS5_IJlSB_lEEESI_SJ_NS4_8TiledMMAINS4_8MMA_AtomIJNS4_4SM904GMMA29MMA_64x64x8_F32TF32TF32_SS_TNILNSN_7ScaleInE1ELSP_1EEEEEENS4_6LayoutISC_NS5_IJNSA_ILi0EEEST_ST_EEEEENS5_IJNS4_10UnderscoreESW_SW_EEEEENS4_13SM90_TMA_LOADENS4_14ComposedLayoutINS4_7SwizzleILi3ELi4ELi3EEENS4_18smem_ptr_flag_bitsILi32EEENSS_INS5_IJNSA_ILi8EEENSA_ILi32EEEEEENS5_IJS16_SB_EEEEEEEvNS4_8identityESZ_S1A_vS1B_EENS_8epilogue10collective6detail29Sm90TmaWarpSpecializedAdapterINS1E_15DefaultEpilogueISI_SJ_SJ_NS1D_6thread17LinearCombinationISI_Li1EffLNS1I_9ScaleType4KindE0ELNS_15FloatRoundStyleE2ESI_EENS1_15EpilogueDefaultEEEEEvvEEEEvNT_6ParamsE)
        /*033c*/ 	.short	0x0210
        /*033e*/ 	.short	0x0470


	//----- nvinfo : EIATTR_SW_WAR
	.align		4
.L_43:
        /*0340*/ 	.byte	0x04, 0x36
        /*0342*/ 	.short	(.L_45 - .L_44)
.L_44:
        /*0344*/ 	.word	0x00000008
.L_45:


//--------------------- .nv.callgraph             --------------------------
	.section	.nv.callgraph,"",@"SHT_CUDA_CALLGRAPH"
	.align	4
	.sectionentsize	8
	.align		4
        /*0000*/ 	.word	0x00000000
	.align		4
        /*0004*/ 	.word	0xffffffff
	.align		4
        /*0008*/ 	.word	index@(_ZN7cutlass13device_kernelINS_4gemm6kernel13GemmUniversalIN4cute5tupleIJiiiiEEENS1_10collective13CollectiveMmaINS1_34MainloopSm90TmaGmmaWarpSpecializedILi4ENS5_IJNS4_1CILi1EEESB_SB_EEENS1_32KernelTmaWarpSpecializedPingpongEEENS5_IJNSA_ILi64EEESF_NSA_ILi128EEEEEENS_10tfloat32_tENS5_IJlSB_lEEESI_SJ_NS4_8TiledMMAINS4_8MMA_AtomIJNS4_4SM904GMMA29MMA_64x64x8_F32TF32TF32_SS_TNILNSN_7ScaleInE1ELSP_1EEEEEENS4_6LayoutISC_NS5_IJNSA_ILi0EEEST_ST_EEEEENS5_IJNS4_10UnderscoreESW_SW_EEEEENS4_13SM90_TMA_LOADENS4_14ComposedLayoutINS4_7SwizzleILi3ELi4ELi3EEENS4_18smem_ptr_flag_bitsILi32EEENSS_INS5_IJNSA_ILi8EEENSA_ILi32EEEEEENS5_IJS16_SB_EEEEEEEvNS4_8identityESZ_S1A_vS1B_EENS_8epilogue10collective6detail29Sm90TmaWarpSpecializedAdapterINS1E_15DefaultEpilogueISI_SJ_SJ_NS1D_6thread17LinearCombinationISI_Li1EffLNS1I_9ScaleType4KindE0ELNS_15FloatRoundStyleE2ESI_EENS1_15EpilogueDefaultEEEEEvvEEEEvNT_6ParamsE)
	.align		4
        /*000c*/ 	.word	index@(__assertfail)
	.align		4
        /*0010*/ 	.word	0x00000000
	.align		4
        /*0014*/ 	.word	0xfffffffe
	.align		4
        /*0018*/ 	.word	0x00000000
	.align		4
        /*001c*/ 	.word	0xfffffffd
	.align		4
        /*0020*/ 	.word	0x00000000
	.align		4
        /*0024*/ 	.word	0xfffffffc


//--------------------- .nv.constant4             --------------------------
	.section	.nv.constant4,"a",@progbits
	.align	8
	.align		8
.nv.constant4:
        /*0000*/ 	.dword	__assertfail
	.align		8
        /*0008*/ 	.dword	__unnamed_1
	.align		8
        /*0010*/ 	.dword	_ZN39_INTERNAL_f8b74c10_4_k_cu_ce4a97f3_58494cuda3std3__45__cpo5beginE
	.align		8
        /*0018*/ 	.dword	_ZN39_INTERNAL_f8b74c10_4_k_cu_ce4a97f3_58494cuda3std3__45__cpo3endE
	.align		8
        /*0020*/ 	.dword	_ZN39_INTERNAL_f8b74c10_4_k_cu_ce4a97f3_58494cuda3std3__45__cpo6cbeginE
	.align		8
        /*0028*/ 	.dword	_ZN39_INTERNAL_f8b74c10_4_k_cu_ce4a97f3_58494cuda3std3__45__cpo4cendE
	.align		8
        /*0030*/ 	.dword	_ZN39_INTERNAL_f8b74c10_4_k_cu_ce4a97f3_58494cuda3std3__441_GLOBAL__N__f8b74c10_4_k_cu_ce4a97f3_58496ignoreE
	.align		8
        /*0038*/ 	.dword	_ZN39_INTERNAL_f8b74c10_4_k_cu_ce4a97f3_58494cuda3std3__419piecewise_constructE
	.align		8
        /*0040*/ 	.dword	_ZN39_INTERNAL_f8b74c10_4_k_cu_ce4a97f3_58494cuda3std3__48in_placeE
	.align		8
        /*0048*/ 	.dword	_ZN39_INTERNAL_f8b74c10_4_k_cu_ce4a97f3_58494cuda3std6ranges3__45__cpo4swapE
	.align		8
        /*0050*/ 	.dword	_ZN39_INTERNAL_f8b74c10_4_k_cu_ce4a97f3_58494cuda3std6ranges3__45__cpo9iter_moveE
	.align		8
        /*0058*/ 	.dword	_ZN39_INTERNAL_f8b74c10_4_k_cu_ce4a97f3_58494cute7productE
	.align		8
        /*0060*/ 	.dword	_ZN39_INTERNAL_f8b74c10_4_k_cu_ce4a97f3_58494cute1_E
	.align		8
        /*0068*/ 	.dword	$str$22
	.align		8
        /*0070*/ 	.dword	$str$23


//--------------------- .text._ZN7cutlass13device_kernelINS_4gemm6kernel13GemmUniversalIN4cute5tupleIJiiiiEEENS1_10collective13CollectiveMmaINS1_34MainloopSm90TmaGmmaWarpSpecializedILi4ENS5_IJNS4_1CILi1EEESB_SB_EEENS1_32KernelTmaWarpSpecializedPingpongEEENS5_IJNSA_ILi64EEESF_NSA_ILi128EEEEEENS_10tfloat32_tENS5_IJlSB_lEEESI_SJ_NS4_8TiledMMAINS4_8MMA_AtomIJNS4_4SM904GMMA29MMA_64x64x8_F32TF32TF32_SS_TNILNSN_7ScaleInE1ELSP_1EEEEEENS4_6LayoutISC_NS5_IJNSA_ILi0EEEST_ST_EEEEENS5_IJNS4_10UnderscoreESW_SW_EEEEENS4_13SM90_TMA_LOADENS4_14ComposedLayoutINS4_7SwizzleILi3ELi4ELi3EEENS4_18smem_ptr_flag_bitsILi32EEENSS_INS5_IJNSA_ILi8EEENSA_ILi32EEEEEENS5_IJS16_SB_EEEEEEEvNS4_8identityESZ_S1A_vS1B_EENS_8epilogue10collective6detail29Sm90TmaWarpSpecializedAdapterINS1E_15DefaultEpilogueISI_SJ_SJ_NS1D_6thread17LinearCombinationISI_Li1EffLNS1I_9ScaleType4KindE0ELNS_15FloatRoundStyleE2ESI_EENS1_15EpilogueDefaultEEEEEvvEEEEvNT_6ParamsE --------------------------
	.section	.text._ZN7cutlass13device_kernelINS_4gemm6kernel13GemmUniversalIN4cute5tupleIJiiiiEEENS1_10collective13CollectiveMmaINS1_34MainloopSm90TmaGmmaWarpSpecializedILi4ENS5_IJNS4_1CILi1EEESB_SB_EEENS1_32KernelTmaWarpSpecializedPingpongEEENS5_IJNSA_ILi64EEESF_NSA_ILi128EEEEEENS_10tfloat32_tENS5_IJlSB_lEEESI_SJ_NS4_8TiledMMAINS4_8MMA_AtomIJNS4_4SM904GMMA29MMA_64x64x8_F32TF32TF32_SS_TNILNSN_7ScaleInE1ELSP_1EEEEEENS4_6LayoutISC_NS5_IJNSA_ILi0EEEST_ST_EEEEENS5_IJNS4_10UnderscoreESW_SW_EEEEENS4_13SM90_TMA_LOADENS4_14ComposedLayoutINS4_7SwizzleILi3ELi4ELi3EEENS4_18smem_ptr_flag_bitsILi32EEENSS_INS5_IJNSA_ILi8EEENSA_ILi32EEEEEENS5_IJS16_SB_EEEEEEEvNS4_8identityESZ_S1A_vS1B_EENS_8epilogue10collective6detail29Sm90TmaWarpSpecializedAdapterINS1E_15DefaultEpilogueISI_SJ_SJ_NS1D_6thread17LinearCombinationISI_Li1EffLNS1I_9ScaleType4KindE0ELNS_15FloatRoundStyleE2ESI_EENS1_15EpilogueDefaultEEEEEvvEEEEvNT_6ParamsE,"ax",@progbits
	.align	128
.text._ZN7cutlass13device_kernelINS_4gemm6kernel13GemmUniversalIN4cute5tupleIJiiiiEEENS1_10collective13CollectiveMmaINS1_34MainloopSm90TmaGmmaWarpSpecializedILi4ENS5_IJNS4_1CILi1EEESB_SB_EEENS1_32KernelTmaWarpSpecializedPingpongEEENS5_IJNSA_ILi64EEESF_NSA_ILi128EEEEEENS_10tfloat32_tENS5_IJlSB_lEEESI_SJ_NS4_8TiledMMAINS4_8MMA_AtomIJNS4_4SM904GMMA29MMA_64x64x8_F32TF32TF32_SS_TNILNSN_7ScaleInE1ELSP_1EEEEEENS4_6LayoutISC_NS5_IJNSA_ILi0EEEST_ST_EEEEENS5_IJNS4_10UnderscoreESW_SW_EEEEENS4_13SM90_TMA_LOADENS4_14ComposedLayoutINS4_7SwizzleILi3ELi4ELi3EEENS4_18smem_ptr_flag_bitsILi32EEENSS_INS5_IJNSA_ILi8EEENSA_ILi32EEEEEENS5_IJS16_SB_EEEEEEEvNS4_8identityESZ_S1A_vS1B_EENS_8epilogue10collective6detail29Sm90TmaWarpSpecializedAdapterINS1E_15DefaultEpilogueISI_SJ_SJ_NS1D_6thread17LinearCombinationISI_Li1EffLNS1I_9ScaleType4KindE0ELNS_15FloatRoundStyleE2ESI_EENS1_15EpilogueDefaultEEEEEvvEEEEvNT_6ParamsE:
        .type           _ZN7cutlass13device_kernelINS_4gemm6kernel13GemmUniversalIN4cute5tupleIJiiiiEEENS1_10collective13CollectiveMmaINS1_34MainloopSm90TmaGmmaWarpSpecializedILi4ENS5_IJNS4_1CILi1EEESB_SB_EEENS1_32KernelTmaWarpSpecializedPingpongEEENS5_IJNSA_ILi64EEESF_NSA_ILi128EEEEEENS_10tfloat32_tENS5_IJlSB_lEEESI_SJ_NS4_8TiledMMAINS4_8MMA_AtomIJNS4_4SM904GMMA29MMA_64x64x8_F32TF32TF32_SS_TNILNSN_7ScaleInE1ELSP_1EEEEEENS4_6LayoutISC_NS5_IJNSA_ILi0EEEST_ST_EEEEENS5_IJNS4_10UnderscoreESW_SW_EEEEENS4_13SM90_TMA_LOADENS4_14ComposedLayoutINS4_7SwizzleILi3ELi4ELi3EEENS4_18smem_ptr_flag_bitsILi32EEENSS_INS5_IJNSA_ILi8EEENSA_ILi32EEEEEENS5_IJS16_SB_EEEEEEEvNS4_8identityESZ_S1A_vS1B_EENS_8epilogue10collective6detail29Sm90TmaWarpSpecializedAdapterINS1E_15DefaultEpilogueISI_SJ_SJ_NS1D_6thread17LinearCombinationISI_Li1EffLNS1I_9ScaleType4KindE0ELNS_15FloatRoundStyleE2ESI_EENS1_15EpilogueDefaultEEEEEvvEEEEvNT_6ParamsE,@function
        .size           _ZN7cutlass13device_kernelINS_4gemm6kernel13GemmUniversalIN4cute5tupleIJiiiiEEENS1_10collective13CollectiveMmaINS1_34MainloopSm90TmaGmmaWarpSpecializedILi4ENS5_IJNS4_1CILi1EEESB_SB_EEENS1_32KernelTmaWarpSpecializedPingpongEEENS5_IJNSA_ILi64EEESF_NSA_ILi128EEEEEENS_10tfloat32_tENS5_IJlSB_lEEESI_SJ_NS4_8TiledMMAINS4_8MMA_AtomIJNS4_4SM904GMMA29MMA_64x64x8_F32TF32TF32_SS_TNILNSN_7ScaleInE1ELSP_1EEEEEENS4_6LayoutISC_NS5_IJNSA_ILi0EEEST_ST_EEEEENS5_IJNS4_10UnderscoreESW_SW_EEEEENS4_13SM90_TMA_LOADENS4_14ComposedLayoutINS4_7SwizzleILi3ELi4ELi3EEENS4_18smem_ptr_flag_bitsILi32EEENSS_INS5_IJNSA_ILi8EEENSA_ILi32EEEEEENS5_IJS16_SB_EEEEEEEvNS4_8identityESZ_S1A_vS1B_EENS_8epilogue10collective6detail29Sm90TmaWarpSpecializedAdapterINS1E_15DefaultEpilogueISI_SJ_SJ_NS1D_6thread17LinearCombinationISI_Li1EffLNS1I_9ScaleType4KindE0ELNS_15FloatRoundStyleE2ESI_EENS1_15EpilogueDefaultEEEEEvvEEEEvNT_6ParamsE,(.L_x_132 - _ZN7cutlass13device_kernelINS_4gemm6kernel13GemmUniversalIN4cute5tupleIJiiiiEEENS1_10collective13CollectiveMmaINS1_34MainloopSm90TmaGmmaWarpSpecializedILi4ENS5_IJNS4_1CILi1EEESB_SB_EEENS1_32KernelTmaWarpSpecializedPingpongEEENS5_IJNSA_ILi64EEESF_NSA_ILi128EEEEEENS_10tfloat32_tENS5_IJlSB_lEEESI_SJ_NS4_8TiledMMAINS4_8MMA_AtomIJNS4_4SM904GMMA29MMA_64x64x8_F32TF32TF32_SS_TNILNSN_7ScaleInE1ELSP_1EEEEEENS4_6LayoutISC_NS5_IJNSA_ILi0EEEST_ST_EEEEENS5_IJNS4_10UnderscoreESW_SW_EEEEENS4_13SM90_TMA_LOADENS4_14ComposedLayoutINS4_7SwizzleILi3ELi4ELi3EEENS4_18smem_ptr_flag_bitsILi32EEENSS_INS5_IJNSA_ILi8EEENSA_ILi32EEEEEENS5_IJS16_SB_EEEEEEEvNS4_8identityESZ_S1A_vS1B_EENS_8epilogue10collective6detail29Sm90TmaWarpSpecializedAdapterINS1E_15DefaultEpilogueISI_SJ_SJ_NS1D_6thread17LinearCombinationISI_Li1EffLNS1I_9ScaleType4KindE0ELNS_15FloatRoundStyleE2ESI_EENS1_15EpilogueDefaultEEEEEvvEEEEvNT_6ParamsE)
        .other          _ZN7cutlass13device_kernelINS_4gemm6kernel13GemmUniversalIN4cute5tupleIJiiiiEEENS1_10collective13CollectiveMmaINS1_34MainloopSm90TmaGmmaWarpSpecializedILi4ENS5_IJNS4_1CILi1EEESB_SB_EEENS1_32KernelTmaWarpSpecializedPingpongEEENS5_IJNSA_ILi64EEESF_NSA_ILi128EEEEEENS_10tfloat32_tENS5_IJlSB_lEEESI_SJ_NS4_8TiledMMAINS4_8MMA_AtomIJNS4_4SM904GMMA29MMA_64x64x8_F32TF32TF32_SS_TNILNSN_7ScaleInE1ELSP_1EEEEEENS4_6LayoutISC_NS5_IJNSA_ILi0EEEST_ST_EEEEENS5_IJNS4_10UnderscoreESW_SW_EEEEENS4_13SM90_TMA_LOADENS4_14ComposedLayoutINS4_7SwizzleILi3ELi4ELi3EEENS4_18smem_ptr_flag_bitsILi32EEENSS_INS5_IJNSA_ILi8EEENSA_ILi32EEEEEENS5_IJS16_SB_EEEEEEEvNS4_8identityESZ_S1A_vS1B_EENS_8epilogue10collective6detail29Sm90TmaWarpSpecializedAdapterINS1E_15DefaultEpilogueISI_SJ_SJ_NS1D_6thread17LinearCombinationISI_Li1EffLNS1I_9ScaleType4KindE0ELNS_15FloatRoundStyleE2ESI_EENS1_15EpilogueDefaultEEEEEvvEEEEvNT_6ParamsE,@"STO_CUDA_ENTRY STV_DEFAULT"
_ZN7cutlass13device_kernelINS_4gemm6kernel13GemmUniversalIN4cute5tupleIJiiiiEEENS1_10collective13CollectiveMmaINS1_34MainloopSm90TmaGmmaWarpSpecializedILi4ENS5_IJNS4_1CILi1EEESB_SB_EEENS1_32KernelTmaWarpSpecializedPingpongEEENS5_IJNSA_ILi64EEESF_NSA_ILi128EEEEEENS_10tfloat32_tENS5_IJlSB_lEEESI_SJ_NS4_8TiledMMAINS4_8MMA_AtomIJNS4_4SM904GMMA29MMA_64x64x8_F32TF32TF32_SS_TNILNSN_7ScaleInE1ELSP_1EEEEEENS4_6LayoutISC_NS5_IJNSA_ILi0EEEST_ST_EEEEENS5_IJNS4_10UnderscoreESW_SW_EEEEENS4_13SM90_TMA_LOADENS4_14ComposedLayoutINS4_7SwizzleILi3ELi4ELi3EEENS4_18smem_ptr_flag_bitsILi32EEENSS_INS5_IJNSA_ILi8EEENSA_ILi32EEEEEENS5_IJS16_SB_EEEEEEEvNS4_8identityESZ_S1A_vS1B_EENS_8epilogue10collective6detail29Sm90TmaWarpSpecializedAdapterINS1E_15DefaultEpilogueISI_SJ_SJ_NS1D_6thread17LinearCombinationISI_Li1EffLNS1I_9ScaleType4KindE0ELNS_15FloatRoundStyleE2ESI_EENS1_15EpilogueDefaultEEEEEvvEEEEvNT_6ParamsE:
[----:B------:R-:W0:Y:S01]  /*0000*/  LDC R1, c[0x0][0x28] ;  /* 0x00000a00ff017b82 */ /* 0x000e220000000800 */
[----:B------:R-:W1:Y:S01]  /*0010*/  S2R R4, SR_TID.X ;  /* 0x0000000000047919 */ /* 0x000e620000002100 */
[----:B------:R-:W-:Y:S01]  /*0020*/  ELECT P0, URZ, PT ;  /* 0x00000000003f782f */ /* 0x000fe20003800000 */
[----:B------:R-:W-:Y:S01]  /*0030*/  BSSY B0, `(.L_x_0) ;  /* 0x0000014000007945 */ /* 0x000fe20003800000 */
[----:B-1----:R-:W-:-:S05]  /*0040*/  SHF.R.U32.HI R0, RZ, 0x5, R4 ;  /* 0x00000005ff007819 */ /* 0x002fca0000011604 */
[----:B------:R-:W1:Y:S02]  /*0050*/  SHFL.IDX PT, R2, R0, RZ, 0x1f ;  /* 0x00001fff00027589 */ /* 0x000e6400000e0000 */
[----:B-1----:R-:W-:Y:S02]  /*0060*/  R2UR UR8, R2 ;  /* 0x00000000020872ca */ /* 0x002fe400000e0000 */
[----:B------:R-:W-:-:S05]  /*0070*/  SHF.R.U32.HI R2, RZ, 0x7, R4 ;  /* 0x00000007ff027819 */ /* 0x000fca0000011604 */
[----:B------:R1:W2:Y:S06]  /*0080*/  SHFL.IDX PT, R3, R2, RZ, 0x1f ;  /* 0x00001fff02037589 */ /* 0x0002ac00000e0000 */
[----:B------:R-:W-:Y:S02]  /*0090*/  USHF.R.S32.HI UR4, URZ, 0x1f, UR8 ;  /* 0x0000001f3f047899 */ /* 0x000fe40008011408 */
[----:B------:R-:W-:Y:S02]  /*00a0*/  ISETP.NE.OR P0, PT, RZ, UR8, !P0 ;  /* 0x00000008ff007c0c */ /* 0x000fe4000c705670 */
[----:B------:R-:W-:-:S04]  /*00b0*/  ULEA.HI UR4, UR4, UR8, URZ, 0x2 ;  /* 0x0000000804047291 */ /* 0x000fc8000f8f103f */
[----:B------:R-:W-:-:S04]  /*00c0*/  ULOP3.LUT UR4, UR4, 0xfffffffc, URZ, 0xc0, !UPT ;  /* 0xfffffffc04047892 */ /* 0x000fc8000f8ec03f */
[----:B------:R-:W-:-:S03]  /*00d0*/  UIADD3 UR8, UR8, -UR4, URZ ;  /* 0x8000000408087290 */ /* 0x000fc6000fffe03f */
[----:B01----:R-:W-:Y:S09]  /*00e0*/  @P0 BRA `(.L_x_1) ;  /* 0x0000000000200947 */ /* 0x003ff20003800000 */
[----:B------:R-:W-:Y:S02]  /*00f0*/  ULDC.64 UR4, c[0x0][0x198] ;  /* 0x0000660000047ab9 */ /* 0x000fe40000000a00 */
[----:B------:R-:W-:Y:S02]  /*0100*/  UIADD3 UR6, UP0, UR4, 0xf0, URZ ;  /* 0x000000f004067890 */ /* 0x000fe4000ff1e03f */
[----:B------:R-:W-:Y:S02]  /*0110*/  UIADD3 UR4, UP1, UR4, 0x1f0, URZ ;  /* 0x000001f004047890 */ /* 0x000fe4000ff3e03f */
[----:B------:R-:W-:Y:S02]  /*0120*/  UIADD3.X UR7, URZ, UR5, URZ, UP0, !UPT ;  /* 0x000000053f077290 */ /* 0x000fe400087fe43f */
[----:B------:R-:W-:-:S07]  /*0130*/  UIADD3.X UR5, URZ, UR5, URZ, UP1, !UPT ;  /* 0x000000053f057290 */ /* 0x000fce0008ffe43f */
[----:B------:R0:W-:Y:S02]  /*0140*/  UTMACCTL.PF [UR6] ;  /* 0x00000000060079b9 */ /* 0x0001e40008040000 */
[----:B------:R0:W-:Y:S02]  /*0150*/  UTMACCTL.PF [UR4] ;  /* 0x00000000040079b9 */ /* 0x0001e40008040000 */
[----:B0-----:R-:W-:Y:S01]  /*0160*/  NOP ;  /* 0x0000000000007918 */ /* 0x001fe20000000000 */
.L_x_1:
[----:B------:R-:W-:Y:S05]  /*0170*/  BSYNC B0 ;  /* 0x0000000000007941 */ /* 0x000fea0003800000 */
.L_x_0:
[----:B------:R-:W0:Y:S01]  /*0180*/  SHFL.IDX PT, R5, R0, RZ, 0x1f ;  /* 0x00001fff00057589 */ /* 0x000e2200000e0000 */
[----:B--2---:R-:W-:Y:S01]  /*0190*/  R2UR UR15, R3 ;  /* 0x00000000030f72ca */ /* 0x004fe200000e0000 */
[----:B------:R-:W-:-:S04]  /*01a0*/  UISETP.NE.AND UP0, UPT, UR8, 0x3, UPT ;  /* 0x000000030800788c */ /* 0x000fc8000bf05270 */
[----:B------:R-:W-:-:S08]  /*01b0*/  UISETP.EQ.OR UP0, UPT, UR8, URZ, !UP0 ;  /* 0x0000003f0800728c */ /* 0x000fd0000c702670 */
[----:B------:R-:W-:Y:S02]  /*01c0*/  UIADD3 UR18, UR15, -0x1, URZ ;  /* 0xffffffff0f127890 */ /* 0x000fe4000fffe03f */
[----:B------:R-:W-:Y:S02]  /*01d0*/  UISETP.EQ.AND UP0, UPT, UR15, URZ, UP0 ;  /* 0x0000003f0f00728c */ /* 0x000fe40008702270 */
[----:B------:R-:W-:Y:S02]  /*01e0*/  UISETP.GE.U32.AND UP1, UPT, UR18, 0x2, UPT ;  /* 0x000000021200788c */ /* 0x000fe4000bf26070 */
[----:B------:R-:W-:Y:S01]  /*01f0*/  USEL UR39, URZ, 0x1, !UP0 ;  /* 0x000000013f277887 */ /* 0x000fe2000c000000 */
[----:B0-----:R-:W-:-:S03]  /*0200*/  ISETP.NE.AND P0, PT, R5, RZ, PT ;  /* 0x000000ff0500720c */ /* 0x001fc60003f05270 */
[----:B------:R-:W-:-:S10]  /*0210*/  USEL UR39, UR39, 0x2, UP1 ;  /* 0x0000000227277887 */ /* 0x000fd40008800000 */
[----:B------:R-:W-:Y:S05]  /*0220*/  @P0 BRA `(.L_x_2) ;  /* 0x0000000000580947 */ /* 0x000fea0003800000 */
[----:B------:R-:W0:Y:S01]  /*0230*/  S2UR UR9, SR_CgaCtaId ;  /* 0x00000000000979c3 */ /* 0x000e220000008800 */
[----:B------:R-:W-:Y:S01]  /*0240*/  UMOV UR4, 0x400 ;  /* 0x0000040000047882 */ /* 0x000fe20000000000 */
[----:B------:R-:W-:Y:S01]  /*0250*/  UMOV UR5, 0x1 ;  /* 0x0000000100057882 */ /* 0x000fe20000000000 */
[----:B------:R-:W-:Y:S01]  /*0260*/  UMOV UR6, 0x80 ;  /* 0x0000008000067882 */ /* 0x000fe20000000000 */
[----:B------:R-:W-:Y:S01]  /*0270*/  ELECT P0, URZ, PT ;  /* 0x00000000003f782f */ /* 0x000fe20003800000 */
[----:B------:R-:W-:-:S04]  /*0280*/  UIADD3 UR6, -UR6, 0x100000, URZ ;  /* 0x0010000006067890 */ /* 0x000fc8000fffe13f */
[----:B------:R-:W-:Y:S02]  /*0290*/  USHF.L.U32 UR7, UR6, 0xb, URZ ;  /* 0x0000000b06077899 */ /* 0x000fe4000800063f */
[----:B------:R-:W-:Y:S02]  /*02a0*/  USHF.L.U32 UR6, UR6, 0x1, URZ ;  /* 0x0000000106067899 */ /* 0x000fe4000800063f */
[----:B0-----:R-:W-:Y:S02]  /*02b0*/  ULEA UR9, UR9, UR4, 0x18 ;  /* 0x0000000409097291 */ /* 0x001fe4000f8ec03f */
[----:B------:R-:W-:-:S04]  /*02c0*/  UIADD3 UR4, -UR5, 0x100000, URZ ;  /* 0x0010000005047890 */ /* 0x000fc8000fffe13f */
[----:B------:R-:W-:Y:S02]  /*02d0*/  USHF.L.U32 UR5, UR4, 0xb, URZ ;  /* 0x0000000b04057899 */ /* 0x000fe4000800063f */
[----:B------:R-:W-:Y:S01]  /*02e0*/  USHF.L.U32 UR4, UR4, 0x1, URZ ;  /* 0x0000000104047899 */ /* 0x000fe2000800063f */
[----:B------:R-:W0:Y:S11]  /*02f0*/  FENCE.VIEW.ASYNC.S ;  /* 0x00000000000073c6 */ /* 0x000e360000000000 */
[----:B0-----:R0:W1:Y:S01]  /*0300*/  SYNCS.EXCH.64 URZ, [UR9], UR4 ;  /* 0x00000004093f75b2 */ /* 0x0010620008000100 */
[----:B------:R0:W2:Y:S01]  /*0310*/  SYNCS.EXCH.64 URZ, [UR9+0x20], UR6 ;  /* 0x00002006093f75b2 */ /* 0x0000a20008000100 */
[----:B------:R0:W3:Y:S01]  /*0320*/  SYNCS.EXCH.64 URZ, [UR9+0x8], UR4 ;  /* 0x00000804093f75b2 */ /* 0x0000e20008000100 */
[----:B------:R0:W4:Y:S01]  /*0330*/  SYNCS.EXCH.64 URZ, [UR9+0x28], UR6 ;  /* 0x00002806093f75b2 */ /* 0x0001220008000100 */
[----:B------:R0:W0:Y:S01]  /*0340*/  SYNCS.EXCH.64 URZ, [UR9+0x10], UR4 ;  /* 0x00001004093f75b2 */ /* 0x0000220008000100 */
[----:B------:R0:W0:Y:S01]  /*0350*/  SYNCS.EXCH.64 URZ, [UR9+0x30], UR6 ;  /* 0x00003006093f75b2 */ /* 0x0000220008000100 */
[----:B------:R0:W0:Y:S01]  /*0360*/  SYNCS.EXCH.64 URZ, [UR9+0x18], UR4 ;  /* 0x00001804093f75b2 */ /* 0x0000220008000100 */
[----:B------:R0:W0:Y:S01]  /*0370*/  SYNCS.EXCH.64 URZ, [UR9+0x38], UR6 ;  /* 0x00003806093f75b2 */ /* 0x0000220008000100 */
[----:B------:R-:W-:Y:S01]  /*0380*/  NOP ;  /* 0x0000000000007918 */ /* 0x000fe20000000000 */
.L_x_2:
[----:B------:R-:W5:Y:S01]  /*0390*/  SHFL.IDX PT, R5, R0, RZ, 0x1f ;  /* 0x00001fff00057589 */ /* 0x000f6200000e0000 */
[----:B------:R-:W-:Y:S01]  /*03a0*/  ELECT P0, URZ, PT ;  /* 0x00000000003f782f */ /* 0x000fe20003800000 */
[----:B------:R-:W-:Y:S01]  /*03b0*/  NOP ;  /* 0x0000000000007918 */ /* 0x000fe20000000000 */
[----:B------:R-:W-:Y:S01]  /*03c0*/  ELECT P1, URZ, PT ;  /* 0x00000000003f782f */ /* 0x000fe20003820000 */
[----:B------:R-:W1:Y:S01]  /*03d0*/  SHFL.IDX PT, R3, R0, RZ, 0x1f ;  /* 0x00001fff00037589 */ /* 0x000e6200000e0000 */
[----:B0-----:R-:W-:Y:S01]  /*03e0*/  UMOV UR4, 0x20 ;  /* 0x0000002000047882 */ /* 0x001fe20000000000 */
[----:B------:R-:W-:Y:S01]  /*03f0*/  UMOV UR12, 0x80 ;  /* 0x00000080000c7882 */ /* 0x000fe20000000000 */
[----:B------:R-:W-:Y:S01]  /*0400*/  NOP ;  /* 0x0000000000007918 */ /* 0x000fe20000000000 */
[----:B------:R0:W0:Y:S01]  /*0410*/  SHFL.IDX PT, R63, R2, RZ, 0x1f ;  /* 0x00001fff023f7589 */ /* 0x00002200000e0000 */
[----:B------:R-:W-:Y:S01]  /*0420*/  ULDC.64 UR56, c[0x0][0x208] ;  /* 0x0000820000387ab9 */ /* 0x000fe20000000a00 */
[----:B-----5:R-:W-:-:S02]  /*0430*/  ISETP.NE.OR P0, PT, R5, RZ, !P0 ;  /* 0x000000ff0500720c */ /* 0x020fc40004705670 */
[----:B-1----:R-:W-:Y:S02]  /*0440*/  ISETP.NE.OR P1, PT, R3, RZ, !P1 ;  /* 0x000000ff0300720c */ /* 0x002fe40004f25670 */
[----:B------:R-:W-:-:S04]  /*0450*/  SHF.R.S32.HI R3, RZ, 0x1f, R4 ;  /* 0x0000001fff037819 */ /* 0x000fc80000011404 */
[----:B------:R-:W-:-:S05]  /*0460*/  LEA.HI R3, R3, R4, RZ, 0x7 ;  /* 0x0000000403037211 */ /* 0x000fca00078f38ff */
[----:B------:R-:W-:Y:S01]  /*0470*/  VOTEU.ALL UP0, P0 ;  /* 0x00000000003f7886 */ /* 0x000fe20000000000 */
[----:B------:R-:W-:Y:S01]  /*0480*/  LOP3.LUT R3, R3, 0xffffff80, RZ, 0xc0, !PT ;  /* 0xffffff8003037812 */ /* 0x000fe200078ec0ff */
[----:B------:R-:W-:-:S03]  /*0490*/  VOTEU.ALL UP1, P1 ;  /* 0x00000000003f7886 */ /* 0x000fc60000820000 */
[----:B------:R-:W1:Y:S01]  /*04a0*/  @!UP0 S2UR UR7, SR_CgaCtaId ;  /* 0x00000000000789c3 */ /* 0x000e620000008800 */
[----:B------:R-:W-:Y:S01]  /*04b0*/  @!UP0 UMOV UR6, 0x400 ;  /* 0x0000040000068882 */ /* 0x000fe20000000000 */
[----:B------:R-:W-:-:S04]  /*04c0*/  @!UP0 UIADD3 UR4, -UR4, 0x100000, URZ ;  /* 0x0010000004048890 */ /* 0x000fc8000fffe13f */
[----:B------:R-:W-:Y:S02]  /*04d0*/  @!UP0 USHF.L.U32 UR5, UR4, 0xb, URZ ;  /* 0x0000000b04058899 */ /* 0x000fe4000800063f */
[----:B------:R-:W-:Y:S01]  /*04e0*/  @!UP0 USHF.L.U32 UR4, UR4, 0x1, URZ ;  /* 0x0000000104048899 */ /* 0x000fe2000800063f */
[----:B------:R-:W-:Y:S01]  /*04f0*/  IMAD.IADD R3, R4, 0x1, -R3 ;  /* 0x0000000104037824 */ /* 0x000fe200078e0a03 */
[----:B------:R-:W-:Y:S01]  /*0500*/  @!UP1 UMOV UR10, 0x400 ;  /* 0x00000400000a9882 */ /* 0x000fe20000000000 */
[----:B------:R-:W-:Y:S01]  /*0510*/  VOTEU.ALL UP2, P1 ;  /* 0x00000000003f7886 */ /* 0x000fe20000840000 */
[----:B------:R-:W-:Y:S01]  /*0520*/  VOTEU.ALL UP3, P1 ;  /* 0x00000000003f7886 */ /* 0x000fe20000860000 */
[----:B------:R-:W-:Y:S01]  /*0530*/  VOTEU.ALL UP4, P1 ;  /* 0x00000000003f7886 */ /* 0x000fe20000880000 */
[----:B------:R-:W5:Y:S01]  /*0540*/  @!UP1 S2UR UR11, SR_CgaCtaId ;  /* 0x00000000000b99c3 */ /* 0x000f620000008800 */
[----:B------:R-:W-:Y:S01]  /*0550*/  VOTEU.ALL UP5, P1 ;  /* 0x00000000003f7886 */ /* 0x000fe200008a0000 */
[----:B------:R-:W-:Y:S01]  /*0560*/  ISETP.NE.AND P1, PT, RZ, UR15, PT ;  /* 0x0000000fff007c0c */ /* 0x000fe2000bf25270 */
[----:B-1----:R-:W-:-:S02]  /*0570*/  @!UP0 ULEA UR9, UR7, UR6, 0x18 ;  /* 0x0000000607098291 */ /* 0x002fc4000f8ec03f */
[----:B------:R-:W-:-:S04]  /*0580*/  @!UP1 UIADD3 UR6, -UR12, 0x100000, URZ ;  /* 0x001000000c069890 */ /* 0x000fc8000fffe13f */
[----:B------:R-:W-:Y:S02]  /*0590*/  @!UP1 USHF.L.U32 UR7, UR6, 0xb, URZ ;  /* 0x0000000b06079899 */ /* 0x000fe4000800063f */
[----:B------:R-:W-:Y:S01]  /*05a0*/  @!UP1 USHF.L.U32 UR6, UR6, 0x1, URZ ;  /* 0x0000000106069899 */ /* 0x000fe2000800063f */
[----:B------:R-:W-:Y:S01]  /*05b0*/  VOTEU.ALL UP0, P0 ;  /* 0x00000000003f7886 */ /* 0x000fe20000000000 */
[----:B-----5:R-:W-:Y:S01]  /*05c0*/  @!UP1 ULEA UR10, UR11, UR10, 0x18 ;  /* 0x0000000a0b0a9291 */ /* 0x020fe2000f8ec03f */
[----:B------:R-:W-:Y:S01]  /*05d0*/  VOTEU.ALL UP1, P0 ;  /* 0x00000000003f7886 */ /* 0x000fe20000020000 */
[----:B------:R-:W1:Y:S02]  /*05e0*/  FENCE.VIEW.ASYNC.S ;  /* 0x00000000000073c6 */ /* 0x000e640000000000 */
[----:B-1----:R-:W2:Y:S02]  /*05f0*/  @!UP0 SYNCS.EXCH.64 URZ, [UR9+0x70], UR4 ;  /* 0x00007004093f85b2 */ /* 0x002ea40008000100 */
[----:B------:R1:W2:Y:S01]  /*0600*/  @!UP1 SYNCS.EXCH.64 URZ, [UR9+0x78], UR4 ;  /* 0x00007804093f95b2 */ /* 0x0002a20008000100 */
[----:B------:R-:W-:Y:S01]  /*0610*/  NOP ;  /* 0x0000000000007918 */ /* 0x000fe20000000000 */
[----:B-1----:R-:W-:-:S02]  /*0620*/  ULDC.64 UR4, c[0x0][0x598] ;  /* 0x0001660000047ab9 */ /* 0x002fc40000000a00 */
[----:B------:R-:W-:Y:S02]  /*0630*/  ISETP.NE.U32.AND P0, PT, RZ, UR4, PT ;  /* 0x00000004ff007c0c */ /* 0x000fe4000bf05070 */
[----:B------:R1:W2:Y:S02]  /*0640*/  @!UP2 SYNCS.EXCH.64 URZ, [UR10+0x50], UR6 ;  /* 0x000050060a3fa5b2 */ /* 0x0002a40008000100 */
[----:B------:R-:W-:Y:S01]  /*0650*/  ISETP.NE.AND.EX P0, PT, RZ, UR5, PT, P0 ;  /* 0x00000005ff007c0c */ /* 0x000fe2000bf05300 */
[----:B------:R1:W2:Y:S01]  /*0660*/  @!UP3 SYNCS.EXCH.64 URZ, [UR10+0x58], UR6 ;  /* 0x000058060a3fb5b2 */ /* 0x0002a20008000100 */
[----:B------:R1:W2:Y:S01]  /*0670*/  @!UP4 SYNCS.EXCH.64 URZ, [UR10+0x60], UR6 ;  /* 0x000060060a3fc5b2 */ /* 0x0002a20008000100 */
[----:B------:R1:W2:Y:S01]  /*0680*/  @!UP5 SYNCS.EXCH.64 URZ, [UR10+0x68], UR6 ;  /* 0x000068060a3fd5b2 */ /* 0x0002a20008000100 */
[----:B------:R-:W-:Y:S01]  /*0690*/  NOP ;  /* 0x0000000000007918 */ /* 0x000fe20000000000 */
[----:B--234-:R-:W-:Y:S08]  /*06a0*/  BAR.SYNC.DEFER_BLOCKING 0x0 ;  /* 0x0000000000007b1d */ /* 0x01cff00000010000 */
[----:B01----:R-:W-:Y:S05]  /*06b0*/  @!P0 BRA `(.L_x_3) ;  /* 0x00000000001c8947 */ /* 0x003fea0003800000 */
[----:B------:R-:W0:Y:S02]  /*06c0*/  LDC.64 R6, c[0x0][0x598] ;  /* 0x00016600ff067b82 */ /* 0x000e240000000a00 */
[----:B0-----:R-:W2:Y:S02]  /*06d0*/  LDG.E.64 R6, desc[UR56][R6.64] ;  /* 0x0000003806067981 */ /* 0x001ea4000c1e1b00 */
[----:B--2---:R-:W-:-:S04]  /*06e0*/  ISETP.NE.U32.AND P0, PT, R6, RZ, PT ;  /* 0x000000ff0600720c */ /* 0x004fc80003f05070 */
[----:B------:R-:W-:-:S13]  /*06f0*/  ISETP.NE.AND.EX P0, PT, R7, RZ, PT, P0 ;  /* 0x000000ff0700720c */ /* 0x000fda0003f05300 */
[----:B------:R-:W-:Y:S05]  /*0700*/  @!P0 BRA `(.L_x_3) ;  /* 0x0000000000088947 */ /* 0x000fea0003800000 */
[----:B------:R1:W5:Y:S01]  /*0710*/  LD.E R22, desc[UR56][R6.64] ;  /* 0x0000003806167980 */ /* 0x000362000c101900 */
[----:B------:R-:W-:Y:S05]  /*0720*/  BRA `(.L_x_4) ;  /* 0x0000000000247947 */ /* 0x000fea0003800000 */
.L_x_3:
[----:B------:R-:W-:Y:S02]  /*0730*/  ULDC.64 UR4, c[0x0][0x588] ;  /* 0x0001620000047ab9 */ /* 0x000fe40000000a00 */
[----:B------:R-:W-:-:S04]  /*0740*/  ISETP.NE.U32.AND P0, PT, RZ, UR4, PT ;  /* 0x00000004ff007c0c */ /* 0x000fc8000bf05070 */
[----:B------:R-:W-:-:S13]  /*0750*/  ISETP.NE.AND.EX P0, PT, RZ, UR5, PT, P0 ;  /* 0x00000005ff007c0c */ /* 0x000fda000bf05300 */
[----:B------:R-:W-:Y:S05]  /*0760*/  @!P0 BRA `(.L_x_5) ;  /* 0x00000000000c8947 */ /* 0x000fea0003800000 */
[----:B------:R-:W0:Y:S02]  /*0770*/  LDC.64 R22, c[0x0][0x588] ;  /* 0x00016200ff167b82 */ /* 0x000e240000000a00 */
[----:B0-----:R0:W5:Y:S01]  /*0780*/  LDG.E R22, desc[UR56][R22.64] ;  /* 0x0000003816167981 */ /* 0x001162000c1e1900 */
[----:B------:R-:W-:Y:S05]  /*0790*/  BRA `(.L_x_4) ;  /* 0x0000000000087947 */ /* 0x000fea0003800000 */
.L_x_5:
[----:B------:R-:W-:Y:S02]  /*07a0*/  ULDC UR4, c[0x0][0x580] ;  /* 0x0001600000047ab9 */ /* 0x000fe40000000800 */
[----:B------:R-:W-:-:S07]  /*07b0*/  IMAD.U32 R22, RZ, RZ, UR4 ;  /* 0x00000004ff167e24 */ /* 0x000fce000f8e00ff */
.L_x_4:
[----:B------:R-:W-:Y:S02]  /*07c0*/  ULDC.64 UR4, c[0x0][0x5a0] ;  /* 0x0001680000047ab9 */ /* 0x000fe40000000a00 */
[----:B------:R-:W-:-:S04]  /*07d0*/  ISETP.NE.U32.AND P0, PT, RZ, UR4, PT ;  /* 0x00000004ff007c0c */ /* 0x000fc8000bf05070 */
[----:B------:R-:W-:-:S13]  /*07e0*/  ISETP.NE.AND.EX P0, PT, RZ, UR5, PT, P0 ;  /* 0x00000005ff007c0c */ /* 0x000fda000bf05300 */
[----:B------:R-:W-:Y:S05]  /*07f0*/  @!P0 BRA `(.L_x_6) ;  /* 0x00000000001c8947 */ /* 0x000fea0003800000 */
[----:B-1----:R-:W1:Y:S02]  /*0800*/  LDC.64 R6, c[0x0][0x5a0] ;  /* 0x00016800ff067b82 */ /* 0x002e640000000a00 */
[----:B-1----:R-:W2:Y:S02]  /*0810*/  LDG.E.64 R6, desc[UR56][R6.64] ;  /* 0x0000003806067981 */ /* 0x002ea4000c1e1b00 */
[----:B--2---:R-:W-:-:S04]  /*0820*/  ISETP.NE.U32.AND P0, PT, R6, RZ, PT ;  /* 0x000000ff0600720c */ /* 0x004fc80003f05070 */
[----:B------:R-:W-:-:S13]  /*0830*/  ISETP.NE.AND.EX P0, PT, R7, RZ, PT, P0 ;  /* 0x000000ff0700720c */ /* 0x000fda0003f05300 */
[----:B------:R-:W-:Y:S05]  /*0840*/  @!P0 BRA `(.L_x_6) ;  /* 0x0000000000088947 */ /* 0x000fea0003800000 */
[----:B0-----:R2:W5:Y:S01]  /*0850*/  LD.E R23, desc[UR56][R6.64] ;  /* 0x0000003806177980 */ /* 0x001562000c101900 */
[----:B------:R-:W-:Y:S05]  /*0860*/  BRA `(.L_x_7) ;  /* 0x0000000000247947 */ /* 0x000fea0003800000 */
.L_x_6:
[----:B------:R-:W-:Y:S02]  /*0870*/  ULDC.64 UR4, c[0x0][0x590] ;  /* 0x0001640000047ab9 */ /* 0x000fe40000000a00 */
[----:B------:R-:W-:-:S04]  /*0880*/  ISETP.NE.U32.AND P0, PT, RZ, UR4, PT ;  /* 0x00000004ff007c0c */ /* 0x000fc8000bf05070 */
[----:B------:R-:W-:-:S13]  /*0890*/  ISETP.NE.AND.EX P0, PT, RZ, UR5, PT, P0 ;  /* 0x00000005ff007c0c */ /* 0x000fda000bf05300 */
[----:B------:R-:W-:Y:S05]  /*08a0*/  @!P0 BRA `(.L_x_8) ;  /* 0x00000000000c8947 */ /* 0x000fea0003800000 */
[----:B-1----:R-:W0:Y:S02]  /*08b0*/  LDC.64 R6, c[0x0][0x590] ;  /* 0x00016400ff067b82 */ /* 0x002e240000000a00 */
[----:B0-----:R0:W5:Y:S01]  /*08c0*/  LDG.E R23, desc[UR56][R6.64] ;  /* 0x0000003806177981 */ /* 0x001162000c1e1900 */
[----:B------:R-:W-:Y:S05]  /*08d0*/  BRA `(.L_x_7) ;  /* 0x0000000000087947 */ /* 0x000fea0003800000 */
.L_x_8:
[----:B------:R-:W-:Y:S02]  /*08e0*/  ULDC UR4, c[0x0][0x584] ;  /* 0x0001610000047ab9 */ /* 0x000fe40000000800 */
[----:B0-----:R-:W-:-:S07]  /*08f0*/  IMAD.U32 R23, RZ, RZ, UR4 ;  /* 0x00000004ff177e24 */ /* 0x001fce000f8e00ff */
.L_x_7:
[----:B------:R-:W3:Y:S01]  /*0900*/  S2UR UR10, SR_CTAID.Y ;  /* 0x00000000000a79c3 */ /* 0x000ee20000002600 */
[----:B------:R-:W-:Y:S01]  /*0910*/  ULDC UR5, c[0x0][0x65c] ;  /* 0x0001970000057ab9 */ /* 0x000fe20000000800 */
[----:B------:R-:W-:Y:S01]  /*0920*/  UISETP.NE.AND UP0, UPT, UR15, 0x2, UPT ;  /* 0x000000020f00788c */ /* 0x000fe2000bf05270 */
[----:B------:R-:W-:Y:S01]  /*0930*/  IMAD.MOV.U32 R18, RZ, RZ, -0x1 ;  /* 0xffffffffff127424 */ /* 0x000fe200078e00ff */
[----:B------:R-:W-:Y:S01]  /*0940*/  UISETP.NE.AND UP2, UPT, UR5, 0x1, UPT ;  /* 0x000000010500788c */ /* 0x000fe2000bf45270 */
[----:B------:R-:W-:Y:S02]  /*0950*/  IMAD.MOV.U32 R2, RZ, RZ, -0x1 ;  /* 0xffffffffff027424 */ /* 0x000fe400078e00ff */
[----:B------:R-:W-:Y:S01]  /*0960*/  IMAD.MOV.U32 R19, RZ, RZ, -0x1 ;  /* 0xffffffffff137424 */ /* 0x000fe200078e00ff */
[----:B------:R-:W4:Y:S01]  /*0970*/  S2UR UR4, SR_CTAID.X ;  /* 0x00000000000479c3 */ /* 0x000f220000002500 */
[----:B------:R-:W-:-:S06]  /*0980*/  UP2UR UR45, UPR, URZ, 0x4 ;  /* 0x000000043f2d7883 */ /* 0x000fcc0008000000 */
[----:B------:R-:W-:Y:S01]  /*0990*/  @UP2 ULDC UR12, c[0x0][0x10] ;  /* 0x00000400000c2ab9 */ /* 0x000fe20000000800 */
[----:B------:R-:W-:Y:S01]  /*09a0*/  @UP2 UMOV UR7, URZ ;  /* 0x0000003f00072c82 */ /* 0x000fe20008000000 */
[----:B------:R-:W-:Y:S01]  /*09b0*/  @UP2 UMOV UR5, URZ ;  /* 0x0000003f00052c82 */ /* 0x000fe20008000000 */
[----:B012---:R-:W0:Y:S01]  /*09c0*/  LDC.64 R6, c[0x0][0x650] ;  /* 0x00019400ff067b82 */ /* 0x007e220000000a00 */
[----:B---3--:R-:W-:Y:S02]  /*09d0*/  @UP2 UMOV UR9, UR10 ;  /* 0x0000000a00092c82 */ /* 0x008fe40008000000 */
[----:B------:R-:W-:Y:S01]  /*09e0*/  @UP2 UMOV UR6, UR9 ;  /* 0x0000000900062c82 */ /* 0x000fe20008000000 */
[----:B------:R-:W-:Y:S01]  /*09f0*/  @!UP2 UMOV UR9, UR10 ;  /* 0x0000000a0009ac82 */ /* 0x000fe20008000000 */
[----:B----4-:R-:W-:-:S03]  /*0a00*/  @UP2 UIMAD.WIDE.U32 UR12, UR4, UR12, UR6 ;  /* 0x0000000c040c22a5 */ /* 0x010fc6000f8e0006 */
[----:B------:R-:W-:Y:S01]  /*0a10*/  @!UP2 ULDC UR6, c[0x0][0xc] ;  /* 0x000003000006aab9 */ /* 0x000fe20000000800 */
[----:B------:R-:W-:Y:S01]  /*0a20*/  @UP2 UIADD3 UR14, UR13, UR5, URZ ;  /* 0x000000050d0e2290 */ /* 0x000fe2000fffe03f */
[----:B------:R-:W-:Y:S02]  /*0a30*/  ULDC UR10, c[0x0][0xc] ;  /* 0x00000300000a7ab9 */ /* 0x000fe40000000800 */
[----:B------:R-:W-:Y:S01]  /*0a40*/  UMOV UR5, URZ ;  /* 0x0000003f00057c82 */ /* 0x000fe20008000000 */
[----:B------:R-:W-:Y:S01]  /*0a50*/  ULDC UR11, c[0x0][0x10] ;  /* 0x00000400000b7ab9 */ /* 0x000fe20000000800 */
[----:B------:R-:W-:Y:S02]  /*0a60*/  @!UP2 UIMAD.WIDE.U32 UR6, UR6, UR9, UR4 ;  /* 0x000000090606a2a5 */ /* 0x000fe4000f8e0004 */
[----:B------:R-:W-:Y:S01]  /*0a70*/  UIMAD.WIDE.U32 UR10, UR10, UR11, URZ ;  /* 0x0000000b0a0a72a5 */ /* 0x000fe2000f8e003f */
[----:B------:R-:W-:-:S03]  /*0a80*/  ULDC UR13, c[0x0][0x14] ;  /* 0x00000500000d7ab9 */ /* 0x000fc60000000800 */
[----:B------:R-:W-:Y:S02]  /*0a90*/  UIMAD.WIDE.U32 UR54, UR10, UR13, URZ ;  /* 0x0000000d0a3672a5 */ /* 0x000fe4000f8e003f */
[----:B------:R-:W-:Y:S01]  /*0aa0*/  UIMAD UR37, UR11, UR13, URZ ;  /* 0x0000000d0b2572a4 */ /* 0x000fe2000f8e023f */
[----:B------:R-:W-:Y:S01]  /*0ab0*/  @!UP2 UMOV UR12, UR6 ;  /* 0x00000006000cac82 */ /* 0x000fe20008000000 */
[----:B------:R-:W-:Y:S02]  /*0ac0*/  @!UP2 UMOV UR14, UR7 ;  /* 0x00000007000eac82 */ /* 0x000fe40008000000 */
[----:B------:R-:W-:Y:S02]  /*0ad0*/  UIADD3 UR37, UR55, UR37, URZ ;  /* 0x0000002537257290 */ /* 0x000fe4000fffe03f */
[----:B------:R-:W-:-:S04]  /*0ae0*/  UIADD3 UR6, UP1, UR12, UR54, URZ ;  /* 0x000000360c067290 */ /* 0x000fc8000ff3e03f */
[----:B------:R-:W-:Y:S02]  /*0af0*/  UIADD3.X UR7, UR14, UR37, URZ, UP1, !UPT ;  /* 0x000000250e077290 */ /* 0x000fe40008ffe43f */
[----:B------:R-:W-:Y:S02]  /*0b00*/  USEL UR6, UR6, UR12, !UP0 ;  /* 0x0000000c06067287 */ /* 0x000fe4000c000000 */
[----:B------:R-:W-:-:S04]  /*0b10*/  USEL UR7, UR7, UR14, !UP0 ;  /* 0x0000000e07077287 */ /* 0x000fc8000c000000 */
[----:B0-----:R-:W-:Y:S01]  /*0b20*/  ISETP.LE.U32.AND P0, PT, R6, UR6, PT ;  /* 0x0000000606007c0c */ /* 0x001fe2000bf03070 */
[----:B------:R-:W-:Y:S02]  /*0b30*/  IMAD.U32 R16, RZ, RZ, UR6 ;  /* 0x00000006ff107e24 */ /* 0x000fe4000f8e00ff */
[----:B------:R-:W-:Y:S02]  /*0b40*/  IMAD.U32 R0, RZ, RZ, UR7 ;  /* 0x00000007ff007e24 */ /* 0x000fe4000f8e00ff */
[----:B------:R-:W-:-:S03]  /*0b50*/  IMAD.U32 R17, RZ, RZ, UR7 ;  /* 0x00000007ff117e24 */ /* 0x000fc6000f8e00ff */
[----:B------:R-:W-:Y:S02]  /*0b60*/  ISETP.GE.U32.AND.EX P0, PT, R0, R7, PT, P0 ;  /* 0x000000070000720c */ /* 0x000fe40003f06100 */
[----:B------:R-:W-:-:S11]  /*0b70*/  PRMT R0, RZ, 0x7610, R0 ;  /* 0x00007610ff007816 */ /* 0x000fd60000000000 */
[----:B------:R-:W-:Y:S05]  /*0b80*/  @P0 BRA `(.L_x_9) ;  /* 0x00000004008c0947 */ /* 0x000fea0003800000 */
[----:B------:R-:W-:Y:S01]  /*0b90*/  I2FP.F32.U32 R0, UR4 ;  /* 0x0000000400007c45 */ /* 0x000fe20008201000 */
[----:B------:R-:W-:Y:S01]  /*0ba0*/  ULDC.64 UR16, c[0x0][0x628] ;  /* 0x00018a0000107ab9 */ /* 0x000fe20000000a00 */
[----:B------:R-:W-:Y:S01]  /*0bb0*/  ULDC UR6, c[0x0][0x150] ;  /* 0x0000540000067ab9 */ /* 0x000fe20000000800 */
[----:B------:R-:W-:Y:S01]  /*0bc0*/  ISETP.NE.U32.AND P0, PT, RZ, UR16, PT ;  /* 0x00000010ff007c0c */ /* 0x000fe2000bf05070 */
[----:B------:R-:W-:Y:S01]  /*0bd0*/  ULDC UR15, c[0x0][0x630] ;  /* 0x00018c00000f7ab9 */ /* 0x000fe20000000800 */
[----:B------:R-:W-:Y:S01]  /*0be0*/  FMUL R0, R0, UR6 ;  /* 0x0000000600007c20 */ /* 0x000fe20008400000 */
[----:B------:R-:W-:Y:S01]  /*0bf0*/  R2UR UR19, R16 ;  /* 0x00000000101372ca */ /* 0x000fe200000e0000 */
[----:B------:R-:W-:Y:S01]  /*0c00*/  ULDC UR21, c[0x0][0x154] ;  /* 0x0000550000157ab9 */ /* 0x000fe20000000800 */
[----:B------:R-:W-:Y:S01]  /*0c10*/  ISETP.NE.AND.EX P0, PT, RZ, UR17, PT, P0 ;  /* 0x00000011ff007c0c */ /* 0x000fe2000bf05300 */
[----:B------:R0:W1:Y:S01]  /*0c20*/  F2I.U32.TRUNC.NTZ R2, R0 ;  /* 0x0000000000027305 */ /* 0x000062000020f000 */
[----:B------:R-:W-:-:S02]  /*0c30*/  R2UR UR20, R17 ;  /* 0x00000000111472ca */ /* 0x000fc400000e0000 */
[----:B------:R-:W-:Y:S02]  /*0c40*/  R2UR UR6, R16 ;  /* 0x00000000100672ca */ /* 0x000fe400000e0000 */
[----:B------:R-:W-:-:S07]  /*0c50*/  R2UR UR7, R17 ;  /* 0x00000000110772ca */ /* 0x000fce00000e0000 */
[----:B0-----:R-:W-:Y:S08]  /*0c60*/  @!P0 BRA `(.L_x_10) ;  /* 0x0000000000308947 */ /* 0x001ff00003800000 */
[----:B------:R-:W-:Y:S01]  /*0c70*/  R2UR UR6, R16 ;  /* 0x00000000100672ca */ /* 0x000fe200000e0000 */
[----:B------:R-:W-:Y:S01]  /*0c80*/  ULDC UR12, c[0x0][0x634] ;  /* 0x00018d00000c7ab9 */ /* 0x000fe20000000800 */
[----:B------:R-:W-:-:S11]  /*0c90*/  R2UR UR14, R17 ;  /* 0x00000000110e72ca */ /* 0x000fd600000e0000 */
[----:B------:R-:W-:-:S04]  /*0ca0*/  UIADD3 UR12, UP1, UR6, UR12, URZ ;  /* 0x0000000c060c7290 */ /* 0x000fc8000ff3e03f */
[----:B------:R-:W-:-:S04]  /*0cb0*/  UIADD3.X UR14, URZ, UR14, URZ, UP1, !UPT ;  /* 0x0000000e3f0e7290 */ /* 0x000fc80008ffe43f */
[----:B------:R-:W-:-:S04]  /*0cc0*/  UIMAD.WIDE.U32 UR6, UR14, UR16, URZ ;  /* 0x000000100e0672a5 */ /* 0x000fc8000f8e003f */
[----:B------:R-:W-:Y:S02]  /*0cd0*/  UIMAD.WIDE.U32 UR10, UP1, UR12, UR17, UR6 ;  /* 0x000000110c0a72a5 */ /* 0x000fe4000f820006 */
[----:B------:R-:W-:Y:S02]  /*0ce0*/  UIMAD.WIDE.U32 UR6, UR12, UR16, URZ ;  /* 0x000000100c0672a5 */ /* 0x000fe4000f8e003f */
[----:B------:R-:W-:Y:S02]  /*0cf0*/  UIADD3.X UR13, URZ, URZ, URZ, UP1, !UPT ;  /* 0x0000003f3f0d7290 */ /* 0x000fe40008ffe43f */
[----:B------:R-:W-:Y:S01]  /*0d00*/  UIADD3 URZ, UP1, UR7, UR10, URZ ;  /* 0x0000000a073f7290 */ /* 0x000fe2000ff3e03f */
[----:B------:R-:W-:-:S03]  /*0d10*/  UMOV UR12, UR11 ;  /* 0x0000000b000c7c82 */ /* 0x000fc60008000000 */
[----:B------:R-:W-:-:S12]  /*0d20*/  UIMAD.WIDE.U32.X UR6, UR14, UR17, UR12, UP1 ;  /* 0x000000110e0672a5 */ /* 0x000fd800088e040c */
.L_x_10:
[----:B------:R-:W-:Y:S01]  /*0d30*/  USHF.R.U64 UR5, UR6, UR15, UR7 ;  /* 0x0000000f06057299 */ /* 0x000fe20008001207 */
[----:B------:R-:W-:Y:S01]  /*0d40*/  I2FP.F32.U32 R0, UR9 ;  /* 0x0000000900007c45 */ /* 0x000fe20008201000 */
[----:B------:R-:W-:Y:S01]  /*0d50*/  USHF.R.U32.HI UR6, URZ, UR15, UR7 ;  /* 0x0000000f3f067299 */ /* 0x000fe20008011607 */
[----:B-1----:R-:W-:Y:S01]  /*0d60*/  R2UR UR14, R2 ;  /* 0x00000000020e72ca */ /* 0x002fe200000e0000 */
[----:B------:R-:W-:Y:S02]  /*0d70*/  UIADD3 UR17, UP1, URZ, -UR5, URZ ;  /* 0x800000053f117290 */ /* 0x000fe4000ff3e03f */
[----:B------:R-:W-:Y:S01]  /*0d80*/  FMUL R0, R0, UR21 ;  /* 0x0000001500007c20 */ /* 0x000fe20008400000 */
[----:B------:R-:W-:Y:S01]  /*0d90*/  ULDC.64 UR10, c[0x0][0x620] ;  /* 0x00018800000a7ab9 */ /* 0x000fe20000000a00 */
[----:B------:R-:W-:Y:S01]  /*0da0*/  UIADD3.X UR6, URZ, ~UR6, URZ, UP1, !UPT ;  /* 0x800000063f067290 */ /* 0x000fe20008ffe43f */
[----:B------:R-:W-:Y:S01]  /*0db0*/  UMOV UR12, UR19 ;  /* 0x00000013000c7c82 */ /* 0x000fe20008000000 */
[----:B------:R-:W-:-:S02]  /*0dc0*/  UMOV UR13, UR20 ;  /* 0x00000014000d7c82 */ /* 0x000fc40008000000 */
[----:B------:R-:W-:Y:S01]  /*0dd0*/  UIMAD UR6, UR6, UR10, URZ ;  /* 0x0000000a060672a4 */ /* 0x000fe2000f8e023f */
[----:B------:R-:W0:Y:S01]  /*0de0*/  F2I.U32.TRUNC.NTZ R0, R0 ;  /* 0x0000000000007305 */ /* 0x000e22000020f000 */
[----:B------:R-:W-:Y:S02]  /*0df0*/  UIMAD.WIDE.U32 UR12, UR17, UR10, UR12 ;  /* 0x0000000a110c72a5 */ /* 0x000fe4000f8e000c */
[----:B------:R-:W-:Y:S01]  /*0e00*/  UIMAD UR17, UR17, UR11, UR6 ;  /* 0x0000000b111172a4 */ /* 0x000fe2000f8e0206 */
[----:B------:R-:W-:Y:S01]  /*0e10*/  ULDC UR24, c[0x0][0x658] ;  /* 0x0001960000187ab9 */ /* 0x000fe20000000800 */
[----:B------:R-:W-:Y:S02]  /*0e20*/  UMOV UR22, 0xffffffff ;  /* 0xffffffff00167882 */ /* 0x000fe40000000000 */
[----:B------:R-:W-:Y:S01]  /*0e30*/  UIADD3 UR17, UR13, UR17, URZ ;  /* 0x000000110d117290 */ /* 0x000fe2000fffe03f */
[----:B------:R-:W-:Y:S01]  /*0e40*/  ULDC UR19, c[0x0][0x618] ;  /* 0x0001860000137ab9 */ /* 0x000fe20000000800 */
[----:B------:R-:W-:Y:S01]  /*0e50*/  ULDC.64 UR6, c[0x0][0x640] ;  /* 0x0001900000067ab9 */ /* 0x000fe20000000a00 */
[----:B------:R-:W-:Y:S01]  /*0e60*/  USHF.L.U32 UR13, UR22, UR24, URZ ;  /* 0x00000018160d7299 */ /* 0x000fe2000800063f */
[----:B------:R-:W-:Y:S01]  /*0e70*/  ISETP.NE.U32.AND P0, PT, RZ, UR6, PT ;  /* 0x00000006ff007c0c */ /* 0x000fe2000bf05070 */
[----:B------:R-:W-:-:S02]  /*0e80*/  USHF.R.U64 UR22, UR12, UR19, UR17 ;  /* 0x000000130c167299 */ /* 0x000fc40008001211 */
[----:B------:R-:W-:Y:S01]  /*0e90*/  USHF.R.U32.HI UR12, URZ, UR19, UR17 ;  /* 0x000000133f0c7299 */ /* 0x000fe20008011611 */
[----:B0-----:R-:W-:Y:S01]  /*0ea0*/  R2UR UR16, R0 ;  /* 0x00000000001072ca */ /* 0x001fe200000e0000 */
[----:B------:R-:W-:Y:S01]  /*0eb0*/  ULDC UR21, c[0x0][0x608] ;  /* 0x0001820000157ab9 */ /* 0x000fe20000000800 */
[----:B------:R-:W-:Y:S01]  /*0ec0*/  ISETP.NE.AND.EX P0, PT, RZ, UR7, PT, P0 ;  /* 0x00000007ff007c0c */ /* 0x000fe2000bf05300 */
[----:B------:R-:W-:Y:S02]  /*0ed0*/  USHF.R.U64 UR26, UR22, UR21, UR12 ;  /* 0x00000015161a7299 */ /* 0x000fe4000800120c */
[----:B------:R-:W-:Y:S01]  /*0ee0*/  USHF.R.U32.HI UR12, URZ, UR21, UR12 ;  /* 0x000000153f0c7299 */ /* 0x000fe2000801160c */
[----:B------:R-:W-:Y:S01]  /*0ef0*/  UMOV UR20, 0x1 ;  /* 0x0000000100147882 */ /* 0x000fe20000000000 */
[----:B------:R-:W-:Y:S02]  /*0f00*/  UIADD3 UR14, -UR14, URZ, URZ ;  /* 0x0000003f0e0e7290 */ /* 0x000fe4000fffe13f */
[----:B------:R-:W-:-:S02]  /*0f10*/  USHF.R.U64 UR27, UR26, UR24, UR12 ;  /* 0x000000181a1b7299 */ /* 0x000fc4000800120c */
[----:B------:R-:W-:Y:S01]  /*0f20*/  USHF.L.U32 UR19, UR20, UR24, URZ ;  /* 0x0000001814137299 */ /* 0x000fe2000800063f */
[----:B------:R-:W-:Y:S01]  /*0f30*/  ULDC UR15, c[0x0][0x144] ;  /* 0x00005100000f7ab9 */ /* 0x000fe20000000800 */
[----:B------:R-:W-:Y:S01]  /*0f40*/  ULDC UR10, c[0x0][0x600] ;  /* 0x00018000000a7ab9 */ /* 0x000fe20000000800 */
[----:B------:R-:W-:Y:S02]  /*0f50*/  ULOP3.LUT UR20, URZ, UR13, URZ, 0x33, !UPT ;  /* 0x0000000d3f147292 */ /* 0x000fe4000f8e333f */
[----:B------:R-:W-:Y:S02]  /*0f60*/  USHF.R.U32.HI UR13, URZ, UR24, UR12 ;  /* 0x000000183f0d7299 */ /* 0x000fe4000801160c */
[----:B------:R-:W-:Y:S02]  /*0f70*/  UIADD3 UR11, UR10, -0x1, URZ ;  /* 0xffffffff0a0b7890 */ /* 0x000fe4000fffe03f */
[----:B------:R-:W-:Y:S02]  /*0f80*/  UIADD3 UR23, -UR16, URZ, URZ ;  /* 0x0000003f10177290 */ /* 0x000fe4000fffe13f */
[----:B------:R-:W-:Y:S01]  /*0f90*/  UIMAD UR4, UR15, UR14, UR4 ;  /* 0x0000000e0f0472a4 */ /* 0x000fe2000f8e0204 */
[----:B------:R-:W-:Y:S01]  /*0fa0*/  ULDC UR28, c[0x0][0x148] ;  /* 0x00005200001c7ab9 */ /* 0x000fe20000000800 */
[----:B------:R-:W-:Y:S01]  /*0fb0*/  ULDC UR24, c[0x0][0x648] ;  /* 0x0001920000187ab9 */ /* 0x000fe20000000800 */
[----:B------:R-:W-:Y:S01]  /*0fc0*/  ULDC UR25, c[0x0][0x638] ;  /* 0x00018e0000197ab9 */ /* 0x000fe20000000800 */
[----:B------:R-:W-:Y:S01]  /*0fd0*/  UMOV UR12, UR27 ;  /* 0x0000001b000c7c82 */ /* 0x000fe20008000000 */
[----:B------:R-:W-:Y:S07]  /*0fe0*/  @!P0 BRA `(.L_x_11) ;  /* 0x0000000000308947 */ /* 0x000fee0003800000 */
[----:B------:R-:W-:Y:S02]  /*0ff0*/  ULDC UR16, c[0x0][0x64c] ;  /* 0x0001930000107ab9 */ /* 0x000fe40000000800 */
        /* <DEDUP_REMOVED lines=8> */
[----:B------:R-:W-:-:S07]  /*1080*/  UIMAD.WIDE.U32.X UR6, UR21, UR7, UR16, UP1 ;  /* 0x00000007150672a5 */ /* 0x000fce00088e0410 */
[----:B------:R-:W-:Y:S01]  /*1090*/  UMOV UR12, UR6 ;  /* 0x00000006000c7c82 */ /* 0x000fe20008000000 */
[----:B------:R-:W-:-:S05]  /*10a0*/  UMOV UR13, UR7 ;  /* 0x00000007000d7c82 */ /* 0x000fca0008000000 */
.L_x_11:
[----:B------:R-:W-:Y:S01]  /*10b0*/  UISETP.NE.AND UP1, UPT, UR45, URZ, UPT ;  /* 0x0000003f2d00728c */ /* 0x000fe2000bf25270 */
[----:B------:R-:W-:Y:S01]  /*10c0*/  IMAD.MOV.U32 R0, RZ, RZ, 0x1 ;  /* 0x00000001ff007424 */ /* 0x000fe200078e00ff */
[----:B------:R-:W-:Y:S01]  /*10d0*/  USHF.R.U64 UR6, UR12, UR24, UR13 ;  /* 0x000000180c067299 */ /* 0x000fe2000800120d */
[----:B------:R-:W-:Y:S01]  /*10e0*/  IMAD.U32 R19, RZ, RZ, UR5 ;  /* 0x00000005ff137e24 */ /* 0x000fe2000f8e00ff */
[----:B------:R-:W-:Y:S02]  /*10f0*/  ULOP3.LUT UR20, UR26, UR20, URZ, 0xc0, !UPT ;  /* 0x000000141a147292 */ /* 0x000fe4000f8ec03f */
[----:B------:R-:W-:Y:S02]  /*1100*/  UIADD3 UR7, -UR6, URZ, URZ ;  /* 0x0000003f06077290 */ /* 0x000fe4000fffe13f */
[----:B------:R-:W-:Y:S02]  /*1110*/  UIMAD UR19, UR19, UR6, UR20 ;  /* 0x00000006131372a4 */ /* 0x000fe4000f8e0214 */
[----:B------:R-:W-:-:S02]  /*1120*/  ULOP3.LUT UR11, UR22, UR11, URZ, 0xc0, !UPT ;  /* 0x0000000b160b7292 */ /* 0x000fc4000f8ec03f */
[----:B------:R-:W-:Y:S02]  /*1130*/  @UP1 UIMAD UR4, UR28, UR23, UR9 ;  /* 0x000000171c0412a4 */ /* 0x000fe4000f8e0209 */
[----:B------:R-:W-:-:S03]  /*1140*/  UIMAD UR6, UR7, UR25, UR27 ;  /* 0x00000019070672a4 */ /* 0x000fc6000f8e021b */
[----:B------:R-:W-:Y:S01]  /*1150*/  ULDC UR7, c[0x0][0x610] ;  /* 0x0001840000077ab9 */ /* 0x000fe20000000800 */
[----:B------:R-:W-:Y:S02]  /*1160*/  UIMAD UR6, UR6, UR10, UR11 ;  /* 0x0000000a060672a4 */ /* 0x000fe4000f8e020b */
[----:B------:R-:W-:-:S04]  /*1170*/  UIMAD UR4, UR19, UR7, UR4 ;  /* 0x00000007130472a4 */ /* 0x000fc8000f8e0204 */
[----:B------:R-:W-:Y:S02]  /*1180*/  USEL UR7, UR6, UR4, !UP1 ;  /* 0x0000000406077287 */ /* 0x000fe4000c800000 */
[----:B------:R-:W-:-:S04]  /*1190*/  USEL UR4, UR4, UR6, !UP1 ;  /* 0x0000000604047287 */ /* 0x000fc8000c800000 */
[----:B------:R-:W-:Y:S02]  /*11a0*/  IMAD.U32 R2, RZ, RZ, UR7 ;  /* 0x00000007ff027e24 */ /* 0x000fe4000f8e00ff */
[----:B------:R-:W-:-:S07]  /*11b0*/  IMAD.U32 R18, RZ, RZ, UR4 ;  /* 0x00000004ff127e24 */ /* 0x000fce000f8e00ff */
.L_x_9:
[----:B------:R-:W-:Y:S02]  /*11c0*/  ULDC UR4, c[0x0][0x28c] ;  /* 0x0000a30000047ab9 */ /* 0x000fe40000000800 */
[----:B------:R-:W-:-:S04]  /*11d0*/  UIADD3 UR4, UR4, 0x7f, URZ ;  /* 0x0000007f04047890 */ /* 0x000fc8000fffe03f */
[----:B------:R-:W-:-:S04]  /*11e0*/  USHF.R.S32.HI UR5, URZ, 0x1f, UR4 ;  /* 0x0000001f3f057899 */ /* 0x000fc80008011404 */
[----:B------:R-:W-:-:S04]  /*11f0*/  ULEA.HI UR5, UR5, UR4, URZ, 0x7 ;  /* 0x0000000405057291 */ /* 0x000fc8000f8f383f */
[----:B------:R-:W-:Y:S01]  /*1200*/  USHF.R.S32.HI UR38, URZ, 0x7, UR5 ;  /* 0x000000073f267899 */ /* 0x000fe20008011405 */
[----:B------:R-:W-:Y:S11]  /*1210*/  @!P1 BRA `(.L_x_12) ;  /* 0x0000004000b89947 */ /* 0x000ff60003800000 */
[----:B------:R-:W-:-:S06]  /*1220*/  UISETP.GT.U32.AND UP1, UPT, UR18, 0x1, UPT ;  /* 0x000000011200788c */ /* 0x000fcc000bf24070 */
[----:B------:R-:W-:-:S13]  /*1230*/  PLOP3.LUT P0, PT, PT, PT, UP1, 0x80, 0x0 ;  /* 0x000000000000781c */ /* 0x000fda0003f0f018 */
[----:B------:R-:W-:Y:S05]  /*1240*/  @P0 EXIT ;  /* 0x000000000000094d */ /* 0x000fea0003800000 */
.L_x_13:
[----:B------:R-:W-:-:S08]  /*1250*/  NOP ;  /* 0x0000000000007918 */ /* 0x000fd00000000000 */
[----:B------:R-:W0:Y:S02]  /*1260*/  USETMAXREG.TRY_ALLOC.CTAPOOL UP1, 0xe8 ;  /* 0x000000e8000079c8 */ /* 0x000e240008020600 */
[----:B0-----:R-:W-:-:S13]  /*1270*/  PLOP3.LUT P0, PT, PT, PT, UP1, 0x80, 0x0 ;  /* 0x000000000000781c */ /* 0x001fda0003f0f018 */
[----:B------:R-:W-:Y:S05]  /*1280*/  @!P0 BRA `(.L_x_13) ;  /* 0xfffffffc00f08947 */ /* 0x000fea000383ffff */
[----:B------:R-:W-:-:S13]  /*1290*/  LOP3.LUT P0, RZ, R0, 0xff, RZ, 0xc0, !PT ;  /* 0x000000ff00ff7812 */ /* 0x000fda000780c0ff */
[----:B------:R-:W-:Y:S05]  /*12a0*/  @!P0 EXIT ;  /* 0x000000000000894d */ /* 0x000fea0003800000 */
[----:B------:R-:W-:Y:S01]  /*12b0*/  SHF.R.S32.HI R0, RZ, 0x1f, R3 ;  /* 0x0000001fff007819 */ /* 0x000fe20000011403 */
[----:B------:R-:W0:Y:S01]  /*12c0*/  S2UR UR5, SR_CgaCtaId ;  /* 0x00000000000579c3 */ /* 0x000e220000008800 */
[----:B------:R-:W-:Y:S02]  /*12d0*/  USHF.R.U32.HI UR4, URZ, 0x2, UR38 ;  /* 0x000000023f047899 */ /* 0x000fe40008011626 */
[CC--:B------:R-:W-:Y:S01]  /*12e0*/  LEA.HI R4, R0.reuse, R3.reuse, RZ, 0x2 ;  /* 0x0000000300047211 */ /* 0x0c0fe200078f10ff */
[----:B------:R-:W-:Y:S01]  /*12f0*/  UMOV UR40, 0x400 ;  /* 0x0000040000287882 */ /* 0x000fe20000000000 */
[----:B------:R-:W-:Y:S01]  /*1300*/  LEA.HI R0, R0, R3, RZ, 0x5 ;  /* 0x0000000300007211 */ /* 0x000fe200078f28ff */
[----:B------:R-:W-:Y:S01]  /*1310*/  ULOP3.LUT UR43, UR38, 0x3, URZ, 0xc0, !UPT ;  /* 0x00000003262b7892 */ /* 0x000fe2000f8ec03f */
[--C-:B------:R-:W-:Y:S01]  /*1320*/  SHF.R.S32.HI R56, RZ, 0x2, R4.reuse ;  /* 0x00000002ff387819 */ /* 0x100fe20000011404 */
[----:B------:R-:W1:Y:S01]  /*1330*/  LDC.64 R6, c[0x0][0x5c8] ;  /* 0x00017200ff067b82 */ /* 0x000e620000000a00 */
[----:B------:R-:W-:Y:S01]  /*1340*/  SHF.R.S32.HI R5, RZ, 0x1f, R4 ;  /* 0x0000001fff057819 */ /* 0x000fe20000011404 */
[----:B------:R-:W-:Y:S01]  /*1350*/  ULOP3.LUT UR4, UR4, 0x1, URZ, 0xc0, !UPT ;  /* 0x0000000104047892 */ /* 0x000fe2000f8ec03f */
[----:B------:R-:W-:Y:S01]  /*1360*/  LOP3.LUT R4, R4, 0xfffffffc, RZ, 0xc0, !PT ;  /* 0xfffffffc04047812 */ /* 0x000fe200078ec0ff */
[----:B------:R-:W-:Y:S01]  /*1370*/  USEL UR43, UR43, URZ, !UP0 ;  /* 0x0000003f2b2b7287 */ /* 0x000fe2000c000000 */
[----:B------:R-:W-:Y:S01]  /*1380*/  LEA.HI R5, R5, R56, RZ, 0x3 ;  /* 0x0000003805057211 */ /* 0x000fe200078f18ff */
[----:B------:R-:W-:-:S02]  /*1390*/  UISETP.EQ.U32.AND UP0, UPT, UR4, 0x1, !UP0 ;  /* 0x000000010400788c */ /* 0x000fc4000c702070 */
[----:B------:R-:W-:Y:S01]  /*13a0*/  IMAD.IADD R4, R3, 0x1, -R4 ;  /* 0x0000000103047824 */ /* 0x000fe200078e0a04 */
[----:B------:R-:W-:Y:S01]  /*13b0*/  LOP3.LUT R5, R5, 0xfffffff8, RZ, 0xc0, !PT ;  /* 0xfffffff805057812 */ /* 0x000fe200078ec0ff */
[----:B------:R-:W-:Y:S01]  /*13c0*/  UISETP.LT.AND UP1, UPT, UR38, 0x1, UPT ;  /* 0x000000012600788c */ /* 0x000fe2000bf21270 */
[----:B------:R-:W-:Y:S01]  /*13d0*/  SHF.R.S32.HI R3, RZ, 0x5, R0 ;  /* 0x00000005ff037819 */ /* 0x000fe20000011400 */
[----:B------:R-:W-:Y:S01]  /*13e0*/  VIADD R0, R63, 0xffffffff ;  /* 0xffffffff3f007836 */ /* 0x000fe20000000000 */
[----:B------:R-:W-:Y:S01]  /*13f0*/  ULDC UR42, c[0x0][0x658] ;  /* 0x00019600002a7ab9 */ /* 0x000fe20000000800 */
[----:B------:R-:W-:Y:S01]  /*1400*/  IMAD.IADD R56, R56, 0x1, -R5 ;  /* 0x0000000138387824 */ /* 0x000fe200078e0a05 */
[----:B------:R-:W-:Y:S01]  /*1410*/  UMOV UR6, 0xffffffff ;  /* 0xffffffff00067882 */ /* 0x000fe20000000000 */
[----:B------:R-:W2:Y:S01]  /*1420*/  LDC R5, c[0x0][0x288] ;  /* 0x0000a200ff057b82 */ /* 0x000ea20000000800 */
[----:B0-----:R-:W-:Y:S01]  /*1430*/  ULEA UR40, UR5, UR40, 0x18 ;  /* 0x0000002805287291 */ /* 0x001fe2000f8ec03f */
[C---:B------:R-:W-:Y:S01]  /*1440*/  ISETP.NE.AND P0, PT, R0.reuse, RZ, PT ;  /* 0x000000ff0000720c */ /* 0x040fe20003f05270 */
[----:B------:R-:W-:Y:S01]  /*1450*/  IMAD.SHL.U32 R0, R0, 0x8, RZ ;  /* 0x0000000800007824 */ /* 0x000fe200078e00ff */
[--C-:B------:R-:W-:Y:S01]  /*1460*/  SHF.R.S32.HI R57, RZ, 0x1f, R56.reuse ;  /* 0x0000001fff397819 */ /* 0x100fe20000011438 */
[----:B------:R-:W-:Y:S01]  /*1470*/  UIADD3 UR4, UR40, 0x180, URZ ;  /* 0x0000018028047890 */ /* 0x000fe2000fffe03f */
[----:B------:R-:W-:Y:S01]  /*1480*/  IMAD.SHL.U32 R58, R4, 0x2, RZ ;  /* 0x00000002043a7824 */ /* 0x000fe200078e00ff */
[----:B------:R-:W-:Y:S01]  /*1490*/  UIADD3 UR5, UR40, 0x20180, URZ ;  /* 0x0002018028057890 */ /* 0x000fe2000fffe03f */
[C-C-:B------:R-:W-:Y:S01]  /*14a0*/  IMAD R65, R3.reuse, -0x10, -R56.reuse ;  /* 0xfffffff003417824 */ /* 0x140fe200078e0a38 */
[----:B------:R-:W-:Y:S01]  /*14b0*/  UIADD3 UR52, UR40, 0x50, URZ ;  /* 0x0000005028347890 */ /* 0x000fe2000fffe03f */
[----:B------:R-:W-:Y:S01]  /*14c0*/  LOP3.LUT R0, R0, 0x8, RZ, 0xc0, !PT ;  /* 0x0000000800007812 */ /* 0x000fe200078ec0ff */
[----:B------:R-:W-:Y:S01]  /*14d0*/  USHF.R.U32.HI UR4, URZ, 0x4, UR4 ;  /* 0x000000043f047899 */ /* 0x000fe20008011604 */
[----:B------:R-:W-:Y:S01]  /*14e0*/  IMAD.WIDE R56, R3, 0x10, R56 ;  /* 0x0000001003387825 */ /* 0x000fe200078e0238 */
[----:B------:R-:W-:Y:S01]  /*14f0*/  USHF.R.U32.HI UR5, URZ, 0x4, UR5 ;  /* 0x000000043f057899 */ /* 0x000fe20008011605 */
[C---:B-1----:R-:W-:Y:S01]  /*1500*/  SHF.L.U64.HI R60, R6.reuse, 0x3, R7 ;  /* 0x00000003063c7819 */ /* 0x042fe20000010207 */
[----:B------:R-:W-:Y:S01]  /*1510*/  ULDC UR8, c[0x0][0x284] ;  /* 0x0000a10000087ab9 */ /* 0x000fe20000000800 */
[----:B------:R-:W-:Y:S01]  /*1520*/  USEL UR50, UR38, 0x1, UP1 ;  /* 0x0000000126327887 */ /* 0x000fe20008800000 */
[----:B------:R-:W-:Y:S01]  /*1530*/  IMAD.SHL.U32 R61, R6, 0x8, RZ ;  /* 0x00000008063d7824 */ /* 0x000fe200078e00ff */
[----:B------:R-:W-:Y:S01]  /*1540*/  USHF.L.U32 UR6, UR6, UR42, URZ ;  /* 0x0000002a06067299 */ /* 0x000fe2000800063f */
[----:B------:R-:W-:Y:S01]  /*1550*/  SEL R66, RZ, 0x1, P0 ;  /* 0x00000001ff427807 */ /* 0x000fe20000000000 */
[----:B------:R-:W-:Y:S01]  /*1560*/  ULOP3.LUT UR4, UR4, 0x3fff, URZ, 0xc0, !UPT ;  /* 0x00003fff04047892 */ /* 0x000fe2000f8ec03f */
[----:B------:R-:W-:Y:S01]  /*1570*/  LEA R63, R63, UR52, 0x3 ;  /* 0x000000343f3f7c11 */ /* 0x000fe2000f8e18ff */
[----:B------:R-:W-:Y:S01]  /*1580*/  ULOP3.LUT UR5, UR5, 0x3fff, URZ, 0xc0, !UPT ;  /* 0x00003fff05057892 */ /* 0x000fe2000f8ec03f */
[----:B------:R-:W-:Y:S01]  /*1590*/  LOP3.LUT R67, R0, 0x8, RZ, 0x3c, !PT ;  /* 0x0000000800437812 */ /* 0x000fe200078e3cff */
[----:B--2---:R-:W-:Y:S01]  /*15a0*/  IMAD R62, R4, -0x2, R5 ;  /* 0xfffffffe043e7824 */ /* 0x004fe200078e0205 */
[----:B------:R-:W-:Y:S01]  /*15b0*/  LOP3.LUT R64, R0, 0x18, RZ, 0x3c, !PT ;  /* 0x0000001800407812 */ /* 0x000fe200078e3cff */
[----:B------:R-:W-:Y:S01]  /*15c0*/  VIADD R65, R65, UR8 ;  /* 0x0000000841417c36 */ /* 0x000fe20008000000 */
[----:B------:R-:W-:Y:S01]  /*15d0*/  SHF.R.S32.HI R59, RZ, 0x1f, R58 ;  /* 0x0000001fff3b7819 */ /* 0x000fe2000001143a */
[----:B------:R-:W-:Y:S01]  /*15e0*/  ULDC UR41, c[0x0][0x600] ;  /* 0x0001800000297ab9 */ /* 0x000fe20000000800 */
[----:B------:R-:W-:Y:S01]  /*15f0*/  UMOV UR7, 0x1 ;  /* 0x0000000100077882 */ /* 0x000fe20000000000 */
[----:B------:R-:W-:-:S02]  /*1600*/  ULOP3.LUT UR51, UR39, 0x1, URZ, 0xfc, !UPT ;  /* 0x0000000127337892 */ /* 0x000fc4000f8efc3f */
[----:B------:R-:W-:Y:S02]  /*1610*/  USHF.L.U32 UR49, UR38, 0x1, URZ ;  /* 0x0000000126317899 */ /* 0x000fe4000800063f */
[----:B------:R-:W-:Y:S02]  /*1620*/  USHF.L.U64.HI UR36, UR54, 0x1, UR37 ;  /* 0x0000000136247899 */ /* 0x000fe40008010225 */
[----:B------:R-:W-:Y:S02]  /*1630*/  UIADD3 UR41, UR41, -0x1, URZ ;  /* 0xffffffff29297890 */ /* 0x000fe4000fffe03f */
[----:B------:R-:W-:Y:S02]  /*1640*/  USHF.L.U32 UR42, UR7, UR42, URZ ;  /* 0x0000002a072a7299 */ /* 0x000fe4000800063f */
[----:B------:R-:W-:Y:S02]  /*1650*/  UIADD3 UR50, -UR50, UR38, URZ ;  /* 0x0000002632327290 */ /* 0x000fe4000fffe13f */
[----:B------:R-:W-:-:S02]  /*1660*/  ULOP3.LUT UR44, URZ, UR6, URZ, 0x33, !UPT ;  /* 0x000000063f2c7292 */ /* 0x000fc4000f8e333f */
[----:B------:R-:W-:Y:S02]  /*1670*/  USEL UR46, URZ, 0x1, !UP0 ;  /* 0x000000013f2e7887 */ /* 0x000fe4000c000000 */
[----:B------:R-:W-:Y:S02]  /*1680*/  ULOP3.LUT UR47, UR4, 0x10000, URZ, 0xfc, !UPT ;  /* 0x00010000042f7892 */ /* 0x000fe4000f8efc3f */
[----:B------:R-:W-:-:S12]  /*1690*/  ULOP3.LUT UR48, UR5, 0x10000, URZ, 0xfc, !UPT ;  /* 0x0001000005307892 */ /* 0x000fd8000f8efc3f */
.L_x_97:
[----:B------:R-:W-:-:S04]  /*16a0*/  SHF.L.U32 R0, R66, 0x1f, RZ ;  /* 0x0000001f42007819 */ /* 0x000fc800000006ff */
[----:B------:R-:W0:Y:S02]  /*16b0*/  SYNCS.PHASECHK.TRANS64.TRYWAIT P0, [R63+URZ+-0x8], R0 ;  /* 0xfffff8003f0075a7 */ /* 0x000e24000800017f */
[----:B012345:R-:W-:Y:S05]  /*16c0*/  @!P0 BRA `(.L_x_14) ;  /* 0x0000005000008947 */ /* 0x03ffea0003800000 */
.L_x_119:
[----:B------:R-:W-:Y:S02]  /*16d0*/  ULDC UR4, c[0x0][0x28c] ;  /* 0x0000a30000047ab9 */ /* 0x000fe40000000800 */
[----:B------:R-:W-:-:S13]  /*16e0*/  ISETP.LT.AND P0, PT, RZ, UR4, PT ;  /* 0x00000004ff007c0c */ /* 0x000fda000bf01270 */
[----:B------:R-:W-:Y:S05]  /*16f0*/  @P0 BRA `(.L_x_15) ;  /* 0x0000000000400947 */ /* 0x000fea0003800000 */
[----:B0-----:R-:W-:Y:S01]  /*1700*/  MOV R0, 0x0 ;  /* 0x0000000000007802 */ /* 0x001fe20000000f00 */
[----:B------:R-:W-:Y:S01]  /*1710*/  ULDC.64 UR4, c[0x4][0x68] ;  /* 0x01001a0000047ab9 */ /* 0x000fe20000000a00 */
[----:B------:R-:W-:Y:S01]  /*1720*/  ULDC.64 UR6, c[0x4][0x8] ;  /* 0x0100020000067ab9 */ /* 0x000fe20000000a00 */
[----:B------:R-:W-:Y:S01]  /*1730*/  IMAD.U32 R4, RZ, RZ, UR4 ;  /* 0x00000004ff047e24 */ /* 0x000fe2000f8e00ff */
[----:B------:R0:W1:Y:S01]  /*1740*/  LDC.64 R14, c[0x4][R0] ;  /* 0x01000000000e7b82 */ /* 0x0000620000000a00 */
[----:B------:R-:W-:Y:S01]  /*1750*/  IMAD.U32 R5, RZ, RZ, UR5 ;  /* 0x00000005ff057e24 */ /* 0x000fe2000f8e00ff */
[----:B------:R-:W-:Y:S01]  /*1760*/  ULDC.64 UR4, c[0x4][0x70] ;  /* 0x01001c0000047ab9 */ /* 0x000fe20000000a00 */
[----:B------:R-:W-:Y:S02]  /*1770*/  IMAD.U32 R10, RZ, RZ, UR6 ;  /* 0x00000006ff0a7e24 */ /* 0x000fe4000f8e00ff */
[----:B------:R-:W-:Y:S02]  /*1780*/  IMAD.U32 R6, RZ, RZ, UR4 ;  /* 0x00000004ff067e24 */ /* 0x000fe4000f8e00ff */
[----:B------:R-:W-:-:S02]  /*1790*/  IMAD.U32 R7, RZ, RZ, UR5 ;  /* 0x00000005ff077e24 */ /* 0x000fc4000f8e00ff */
[----:B------:R-:W-:Y:S02]  /*17a0*/  IMAD.U32 R11, RZ, RZ, UR7 ;  /* 0x00000007ff0b7e24 */ /* 0x000fe4000f8e00ff */
[----:B------:R-:W-:Y:S02]  /*17b0*/  IMAD.MOV.U32 R8, RZ, RZ, 0x1e1 ;  /* 0x000001e1ff087424 */ /* 0x000fe400078e00ff */
[----:B------:R-:W-:Y:S02]  /*17c0*/  IMAD.MOV.U32 R12, RZ, RZ, 0x1 ;  /* 0x00000001ff0c7424 */ /* 0x000fe400078e00ff */
[----:B0-----:R-:W-:-:S07]  /*17d0*/  IMAD.MOV.U32 R13, RZ, RZ, RZ ;  /* 0x000000ffff0d7224 */ /* 0x001fce00078e00ff */
[----:B------:R-:W-:-:S07]  /*17e0*/  LEPC R20, `(.L_x_15) ;  /* 0x000000001014794e */ /* 0x000fce0000000000 */
[----:B-1---5:R-:W-:Y:S05]  /*17f0*/  CALL.ABS.NOINC R14 ;  /* 0x000000000e007343 */ /* 0x022fea0003c00000 */
.L_x_15:
[----:B0-----:R-:W-:-:S05]  /*1800*/  IMAD.U32 R0, RZ, RZ, UR51 ;  /* 0x00000033ff007e24 */ /* 0x001fca000f8e00ff */
[----:B------:R-:W-:-:S13]  /*1810*/  ISETP.NE.AND P0, PT, R0, 0x3, PT ;  /* 0x000000030000780c */ /* 0x000fda0003f05270 */
[----:B------:R-:W-:Y:S05]  /*1820*/  @!P0 BRA `(.L_x_16) ;  /* 0x0000000000048947 */ /* 0x000fea0003800000 */
[----:B------:R-:W-:Y:S01]  /*1830*/  BPT.TRAP 0x1 ;  /* 0x000000040000795c */ /* 0x000fe20000300000 */
.L_x_16:
[----:B------:R-:W-:Y:S02]  /*1840*/  IMAD.U32 R3, RZ, RZ, UR43 ;  /* 0x0000002bff037e24 */ /* 0x000fe4000f8e00ff */
[----:B------:R-:W-:-:S03]  /*1850*/  IMAD.U32 R0, RZ, RZ, UR46 ;  /* 0x0000002eff007e24 */ /* 0x000fc6000f8e00ff */
[----:B------:R-:W-:Y:S02]  /*1860*/  LEA R3, R3, UR40, 0x3 ;  /* 0x0000002803037c11 */ /* 0x000fe4000f8e18ff */
[----:B------:R-:W-:-:S04]  /*1870*/  SHF.L.U32 R0, R0, 0x1f, RZ ;  /* 0x0000001f00007819 */ /* 0x000fc800000006ff */
[----:B------:R0:W1:Y:S01]  /*1880*/  SYNCS.PHASECHK.TRANS64.TRYWAIT P1, [R3+URZ], R0 ;  /* 0x00000000030075a7 */ /* 0x000062000802017f */
[----:B------:R-:W-:Y:S05]  /*1890*/  @!P0 BRA `(.L_x_17) ;  /* 0x0000000000048947 */ /* 0x000fea0003800000 */
[----:B------:R-:W-:Y:S01]  /*18a0*/  BPT.TRAP 0x1 ;  /* 0x000000040000795c */ /* 0x000fe20000300000 */
.L_x_17:
[----:B-1----:R-:W-:Y:S05]  /*18b0*/  @P1 BRA `(.L_x_18) ;  /* 0x0000000000081947 */ /* 0x002fea0003800000 */
[----:B------:R-:W1:Y:S02]  /*18c0*/  SYNCS.PHASECHK.TRANS64.TRYWAIT P1, [R3+URZ], R0 ;  /* 0x00000000030075a7 */ /* 0x000e64000802017f */
[----:B-1----:R-:W-:Y:S05]  /*18d0*/  @!P1 BRA `(.L_x_19) ;  /* 0x0000004c00909947 */ /* 0x002fea0003800000 */
.L_x_18:
[----:B------:R-:W-:Y:S05]  /*18e0*/  WARPSYNC.ALL ;  /* 0x0000000000007948 */ /* 0x000fea0003800000 */
[----:B------:R-:W-:Y:S01]  /*18f0*/  ULEA UR9, UR43, UR47, 0xb ;  /* 0x0000002f2b097291 */ /* 0x000fe2000f8e583f */
[----:B------:R-:W-:Y:S01]  /*1900*/  WARPGROUP.ARRIVE ;  /* 0x00000000000079c5 */ /* 0x000fe20000000000 */
[----:B------:R-:W-:Y:S01]  /*1910*/  ULEA UR8, UR43, UR48, 0xb ;  /* 0x000000302b087291 */ /* 0x000fe2000f8e583f */
[----:B01----:R-:W-:Y:S01]  /*1920*/  IMAD.U32 R0, RZ, RZ, UR50 ;  /* 0x00000032ff007e24 */ /* 0x003fe2000f8e00ff */
[----:B------:R-:W-:Y:S01]  /*1930*/  UMOV UR5, 0x40000040 ;  /* 0x4000004000057882 */ /* 0x000fe20000000000 */
[----:B------:R-:W-:-:S02]  /*1940*/  UMOV UR7, 0x40000040 ;  /* 0x4000004000077882 */ /* 0x000fc40000000000 */
[----:B------:R-:W-:Y:S01]  /*1950*/  UMOV UR4, UR9 ;  /* 0x0000000900047c82 */ /* 0x000fe20008000000 */
[----:B------:R-:W-:Y:S01]  /*1960*/  ISETP.GE.AND P1, PT, R0, 0x1, PT ;  /* 0x000000010000780c */ /* 0x000fe20003f26270 */
[----:B------:R-:W-:Y:S02]  /*1970*/  UMOV UR6, UR8 ;  /* 0x0000000800067c82 */ /* 0x000fe40008000000 */
[----:B------:R-:W-:Y:S01]  /*1980*/  HGMMA.64x64x8.F32.TF32 R24, gdesc[UR4], RZ, !UPT, gsb0 ;  /* 0x04e00000041879f0 */ /* 0x000fe2000c0028ff */
[----:B------:R-:W-:Y:S02]  /*1990*/  UIADD3 UR4, UR9, 0x2, URZ ;  /* 0x0000000209047890 */ /* 0x000fe4000fffe03f */
[----:B------:R-:W-:Y:S01]  /*19a0*/  UIADD3 UR6, UR8, 0x2, URZ ;  /* 0x0000000208067890 */ /* 0x000fe2000fffe03f */
[----:B------:R-:W-:Y:S01]  /*19b0*/  UMOV UR5, 0x40000040 ;  /* 0x4000004000057882 */ /* 0x000fe20000000000 */
[----:B------:R-:W-:Y:S01]  /*19c0*/  UMOV UR7, 0x40000040 ;  /* 0x4000004000077882 */ /* 0x000fe20000000000 */
[----:B------:R-:W-:-:S02]  /*19d0*/  WARPGROUP.DEPBAR.LE gsb0, 0x0 ;  /* 0x00008000000079c5 */ /* 0x000fc40000010000 */
[----:B------:R-:W-:-:S06]  /*19e0*/  WARPGROUP.ARRIVE ;  /* 0x00000000000079c5 */ /* 0x000fcc0000000000 */
[----:B------:R-:W-:Y:S01]  /*19f0*/  HGMMA.64x64x8.F32.TF32 R24, gdesc[UR4], R24, gsb0 ;  /* 0x04e00000041879f0 */ /* 0x000fe20008002818 */
[----:B------:R-:W-:Y:S02]  /*1a00*/  UIADD3 UR4, UR9, 0x4, URZ ;  /* 0x0000000409047890 */ /* 0x000fe4000fffe03f */
[----:B------:R-:W-:Y:S01]  /*1a10*/  UIADD3 UR6, UR8, 0x4, URZ ;  /* 0x0000000408067890 */ /* 0x000fe2000fffe03f */
[----:B------:R-:W-:Y:S01]  /*1a20*/  UMOV UR5, 0x40000040 ;  /* 0x4000004000057882 */ /* 0x000fe20000000000 */
[----:B------:R-:W-:Y:S01]  /*1a30*/  UMOV UR7, 0x40000040 ;  /* 0x4000004000077882 */ /* 0x000fe20000000000 */
[----:B------:R-:W-:Y:S02]  /*1a40*/  WARPGROUP.DEPBAR.LE gsb0, 0x0 ;  /* 0x00008000000079c5 */ /* 0x000fe40000010000 */
        /* <DEDUP_REMOVED lines=92> */
[----:B------:R-:W-:Y:S03]  /*2010*/  HGMMA.64x64x8.F32.TF32 R24, gdesc[UR4], R24, gsb0 ;  /* 0x04e00000041879f0 */ /* 0x000fe60008002818 */
[----:B------:R-:W-:Y:S02]  /*2020*/  WARPGROUP.DEPBAR.LE gsb0, 0x0 ;  /* 0x00008000000079c5 */ /* 0x000fe40000010000 */
[----:B------:R-:W-:Y:S05]  /*2030*/  @!P1 BRA `(.L_x_20) ;  /* 0x0000000800649947 */ /* 0x000fea0003800000 */
[----:B------:R-:W-:Y:S01]  /*2040*/  UIADD3 UR9, UR43, 0x1, URZ ;  /* 0x000000012b097890 */ /* 0x000fe2000fffe03f */
[----:B------:R-:W-:Y:S01]  /*2050*/  IMAD.U32 R0, RZ, RZ, UR50 ;  /* 0x00000032ff007e24 */ /* 0x000fe2000f8e00ff */
[----:B------:R-:W-:Y:S02]  /*2060*/  UMOV UR8, UR43 ;  /* 0x0000002b00087c82 */ /* 0x000fe40008000000 */
[----:B------:R-:W-:-:S04]  /*2070*/  UISETP.NE.AND UP0, UPT, UR9, 0x4, UPT ;  /* 0x000000040900788c */ /* 0x000fc8000bf05270 */
[----:B------:R-:W-:Y:S02]  /*2080*/  USEL UR4, URZ, 0x1, UP0 ;  /* 0x000000013f047887 */ /* 0x000fe40008000000 */
[----:B------:R-:W-:Y:S02]  /*2090*/  USEL UR9, UR9, URZ, UP0 ;  /* 0x0000003f09097287 */ /* 0x000fe40008000000 */
[----:B------:R-:W-:-:S06]  /*20a0*/  ULOP3.LUT UR4, UR46, UR4, URZ, 0x3c, !UPT ;  /* 0x000000042e047292 */ /* 0x000fcc000f8e3c3f */
[----:B------:R-:W-:-:S07]  /*20b0*/  IMAD.U32 R5, RZ, RZ, UR4 ;  /* 0x00000004ff057e24 */ /* 0x000fce000f8e00ff */
.L_x_27:
[----:B01----:R-:W-:Y:S05]  /*20c0*/  @!P0 BRA `(.L_x_21) ;  /* 0x0000000000048947 */ /* 0x003fea0003800000 */
[----:B------:R-:W-:Y:S01]  /*20d0*/  BPT.TRAP 0x1 ;  /* 0x000000040000795c */ /* 0x000fe20000300000 */
.L_x_21:
[----:B------:R-:W-:Y:S01]  /*20e0*/  ULEA UR4, UR9, UR40, 0x3 ;  /* 0x0000002809047291 */ /* 0x000fe2000f8e183f */
[----:B------:R-:W-:-:S08]  /*20f0*/  SHF.L.U32 R3, R5, 0x1f, RZ ;  /* 0x0000001f05037819 */ /* 0x000fd000000006ff */
[----:B------:R0:W1:Y:S01]  /*2100*/  SYNCS.PHASECHK.TRANS64.TRYWAIT P1, [UR4], R3 ;  /* 0x00000003ff0075a7 */ /* 0x0000620008020144 */
[----:B------:R-:W-:Y:S05]  /*2110*/  @!P0 BRA `(.L_x_22) ;  /* 0x0000000000048947 */ /* 0x000fea0003800000 */
[----:B------:R-:W-:Y:S01]  /*2120*/  BPT.TRAP 0x1 ;  /* 0x000000040000795c */ /* 0x000fe20000300000 */
.L_x_22:
[----:B-1----:R-:W-:Y:S05]  /*2130*/  @P1 BRA `(.L_x_23) ;  /* 0x0000000000081947 */ /* 0x002fea0003800000 */
[----:B------:R-:W1:Y:S02]  /*2140*/  SYNCS.PHASECHK.TRANS64.TRYWAIT P1, [UR4], R3 ;  /* 0x00000003ff0075a7 */ /* 0x000e640008020144 */
[----:B-1----:R-:W-:Y:S05]  /*2150*/  @!P1 BRA `(.L_x_24) ;  /* 0x0000004400849947 */ /* 0x002fea0003800000 */
.L_x_23:
[----:B------:R-:W-:Y:S01]  /*2160*/  ULEA UR10, UR9, UR48, 0xb ;  /* 0x00000030090a7291 */ /* 0x000fe2000f8e583f */
[----:B------:R-:W-:Y:S01]  /*2170*/  WARPGROUP.ARRIVE ;  /* 0x00000000000079c5 */ /* 0x000fe20000000000 */
[----:B------:R-:W-:Y:S01]  /*2180*/  ULEA UR11, UR9, UR47, 0xb ;  /* 0x0000002f090b7291 */ /* 0x000fe2000f8e583f */
[----:B------:R-:W-:Y:S01]  /*2190*/  UMOV UR7, 0x40000040 ;  /* 0x4000004000077882 */ /* 0x000fe20000000000 */
[----:B------:R-:W-:-:S03]  /*21a0*/  UMOV UR5, 0x40000040 ;  /* 0x4000004000057882 */ /* 0x000fc60000000000 */
[----:B------:R-:W-:Y:S02]  /*21b0*/  UMOV UR6, UR10 ;  /* 0x0000000a00067c82 */ /* 0x000fe40008000000 */
[----:B------:R-:W-:Y:S02]  /*21c0*/  UMOV UR4, UR11 ;  /* 0x0000000b00047c82 */ /* 0x000fe40008000000 */
[----:B------:R-:W-:Y:S01]  /*21d0*/  HGMMA.64x64x8.F32.TF32 R24, gdesc[UR4], R24, gsb0 ;  /* 0x04e00000041879f0 */ /* 0x000fe20008002818 */
        /* <DEDUP_REMOVED lines=107> */
[----:B------:R-:W-:Y:S01]  /*2890*/  BPT.TRAP 0x1 ;  /* 0x000000040000795c */ /* 0x000fe20000300000 */
.L_x_25:
[----:B------:R-:W-:Y:S02]  /*28a0*/  UISETP.GT.U32.AND UP0, UPT, UR39, 0x1, UPT ;  /* 0x000000012700788c */ /* 0x000fe4000bf04070 */
[----:B------:R-:W-:-:S04]  /*28b0*/  ULEA UR4, UR8, UR40, 0x3 ;  /* 0x0000002808047291 */ /* 0x000fc8000f8e183f */
[----:B------:R-:W-:Y:S01]  /*28c0*/  UIADD3 UR4, UR4, 0x20, URZ ;  /* 0x0000002004047890 */ /* 0x000fe2000fffe03f */
[----:B------:R-:W-:-:S03]  /*28d0*/  PLOP3.LUT P1, PT, PT, PT, UP0, 0x80, 0x0 ;  /* 0x000000000000781c */ /* 0x000fc60003f2f008 */
[----:B------:R-:W-:-:S09]  /*28e0*/  UPRMT UR4, URZ, 0x654, UR4 ;  /* 0x000006543f047896 */ /* 0x000fd20008000004 */
[----:B------:R-:W-:Y:S01]  /*28f0*/  SYNCS.ARRIVE.TRANS64.RED.A1T0 RZ, [UR4], RZ ;  /* 0x000000ffffff79a7 */ /* 0x000fe20008100404 */
[----:B------:R-:W-:Y:S05]  /*2900*/  @P1 BRA `(.L_x_26) ;  /* 0x0000000000041947 */ /* 0x000fea0003800000 */
[----:B------:R-:W-:Y:S01]  /*2910*/  BPT.TRAP 0x1 ;  /* 0x000000040000795c */ /* 0x000fe20000300000 */
.L_x_26:
[----:B------:R-:W-:Y:S01]  /*2920*/  UIADD3 UR9, UR9, 0x1, URZ ;  /* 0x0000000109097890 */ /* 0x000fe2000fffe03f */
[C---:B------:R-:W-:Y:S01]  /*2930*/  ISETP.GT.AND P1, PT, R0.reuse, 0x1, PT ;  /* 0x000000010000780c */ /* 0x040fe20003f24270 */
[----:B------:R-:W-:Y:S01]  /*2940*/  UIADD3 UR8, UR8, 0x1, URZ ;  /* 0x0000000108087890 */ /* 0x000fe2000fffe03f */
[----:B------:R-:W-:Y:S01]  /*2950*/  VIADD R0, R0, 0xffffffff ;  /* 0xffffffff00007836 */ /* 0x000fe20000000000 */
[----:B------:R-:W-:Y:S02]  /*2960*/  UISETP.NE.AND UP0, UPT, UR9, 0x4, UPT ;  /* 0x000000040900788c */ /* 0x000fe4000bf05270 */
[----:B------:R-:W-:Y:S02]  /*2970*/  UISETP.NE.AND UP1, UPT, UR8, 0x4, UPT ;  /* 0x000000040800788c */ /* 0x000fe4000bf25270 */
[----:B------:R-:W-:Y:S02]  /*2980*/  USEL UR4, URZ, 0x1, UP0 ;  /* 0x000000013f047887 */ /* 0x000fe40008000000 */
[----:B------:R-:W-:-:S02]  /*2990*/  USEL UR9, UR9, URZ, UP0 ;  /* 0x0000003f09097287 */ /* 0x000fc40008000000 */
[----:B------:R-:W-:Y:S02]  /*29a0*/  USEL UR8, UR8, URZ, UP1 ;  /* 0x0000003f08087287 */ /* 0x000fe40008800000 */
[----:B------:R-:W-:Y:S01]  /*29b0*/  LOP3.LUT R5, R5, UR4, RZ, 0x3c, !PT ;  /* 0x0000000405057c12 */ /* 0x000fe2000f8e3cff */
[----:B------:R-:W-:Y:S09]  /*29c0*/  @P1 BRA `(.L_x_27) ;  /* 0xfffffff400bc1947 */ /* 0x000ff2000383ffff */
.L_x_20:
[----:B------:R-:W2:Y:S01]  /*29d0*/  LDC R0, c[0x0][0x28c] ;  /* 0x0000a300ff007b82 */ /* 0x000ea20000000800 */
[----:B------:R3:W-:Y:S01]  /*29e0*/  SYNCS.ARRIVE.TRANS64.A1T0 RZ, [R67+UR52], RZ ;  /* 0x000000ff43ff79a7 */ /* 0x0007e20008100034 */
[----:B--2---:R-:W-:-:S13]  /*29f0*/  ISETP.GE.AND P1, PT, R0, 0x1, PT ;  /* 0x000000010000780c */ /* 0x004fda0003f26270 */
[----:B---3--:R-:W-:Y:S05]  /*2a00*/  @!P1 BRA `(.L_x_28) ;  /* 0x0000000000309947 */ /* 0x008fea0003800000 */
[----:B------:R-:W-:Y:S05]  /*2a10*/  @!P0 BRA `(.L_x_29) ;  /* 0x0000000000048947 */ /* 0x000fea0003800000 */
[----:B------:R-:W-:Y:S01]  /*2a20*/  BPT.TRAP 0x1 ;  /* 0x000000040000795c */ /* 0x000fe20000300000 */
.L_x_29:
[----:B------:R-:W-:Y:S02]  /*2a30*/  UIADD3 UR4, UR50, UR43, URZ ;  /* 0x0000002b32047290 */ /* 0x000fe4000fffe03f */
[----:B------:R-:W-:Y:S02]  /*2a40*/  UISETP.GT.U32.AND UP0, UPT, UR39, 0x1, UPT ;  /* 0x000000012700788c */ /* 0x000fe4000bf04070 */
[----:B------:R-:W-:-:S04]  /*2a50*/  USHF.L.U32 UR4, UR4, 0x3, URZ ;  /* 0x0000000304047899 */ /* 0x000fc8000800063f */
[----:B------:R-:W-:Y:S01]  /*2a60*/  ULOP3.LUT UR4, UR4, 0x18, URZ, 0xc0, !UPT ;  /* 0x0000001804047892 */ /* 0x000fe2000f8ec03f */
[----:B------:R-:W-:-:S03]  /*2a70*/  PLOP3.LUT P0, PT, PT, PT, UP0, 0x80, 0x0 ;  /* 0x000000000000781c */ /* 0x000fc60003f0f008 */
[----:B------:R-:W-:-:S04]  /*2a80*/  UIADD3 UR4, UR40, 0x20, UR4 ;  /* 0x0000002028047890 */ /* 0x000fc8000fffe004 */
[----:B------:R-:W-:-:S09]  /*2a90*/  UPRMT UR4, URZ, 0x654, UR4 ;  /* 0x000006543f047896 */ /* 0x000fd20008000004 */
[----:B------:R-:W-:Y:S01]  /*2aa0*/  SYNCS.ARRIVE.TRANS64.RED.A1T0 RZ, [UR4], RZ ;  /* 0x000000ffffff79a7 */ /* 0x000fe20008100404 */
[----:B------:R-:W-:Y:S05]  /*2ab0*/  @P0 BRA `(.L_x_28) ;  /* 0x0000000000040947 */ /* 0x000fea0003800000 */
[----:B------:R-:W-:Y:S01]  /*2ac0*/  BPT.TRAP 0x1 ;  /* 0x000000040000795c */ /* 0x000fe20000300000 */
.L_x_28:
[----:B------:R-:W-:Y:S02]  /*2ad0*/  SHF.L.U32 R0, R66, 0x1f, RZ ;  /* 0x0000001f42007819 */ /* 0x000fe400000006ff */
[----:B------:R-:W-:Y:S02]  /*2ae0*/  SHF.R.S32.HI R9, RZ, 0x1f, R19 ;  /* 0x0000001fff097819 */ /* 0x000fe40000011413 */
[----:B------:R-:W2:Y:S02]  /*2af0*/  SYNCS.PHASECHK.TRANS64.TRYWAIT P0, [R63+URZ+0x8], R0 ;  /* 0x000008003f0075a7 */ /* 0x000ea4000800017f */
[----:B--2---:R-:W-:Y:S05]  /*2b00*/  @!P0 BRA `(.L_x_30) ;  /* 0x0000003c00308947 */ /* 0x004fea0003800000 */
.L_x_120:
[----:B------:R-:W-:Y:S01]  /*2b10*/  ULDC.64 UR4, c[0x0][0x5d0] ;  /* 0x0001740000047ab9 */ /* 0x000fe20000000a00 */
[----:B------:R-:W-:Y:S01]  /*2b20*/  ULDC UR6, c[0x0][0x284] ;  /* 0x0000a10000067ab9 */ /* 0x000fe20000000800 */
[----:B--2---:R-:W-:Y:S02]  /*2b30*/  IMAD R0, R9, UR4, RZ ;  /* 0x0000000409007c24 */ /* 0x004fe4000f8e02ff */
[----:B------:R-:W-:Y:S02]  /*2b40*/  IMAD.SHL.U32 R10, R2, 0x40, RZ ;  /* 0x00000040020a7824 */ /* 0x000fe400078e00ff */
[C---:B------:R-:W-:Y:S02]  /*2b50*/  IMAD R5, R19.reuse, UR5, R0 ;  /* 0x0000000513057c24 */ /* 0x040fe4000f8e0200 */
[----:B------:R-:W-:Y:S01]  /*2b60*/  IMAD.SHL.U32 R0, R18, 0x40, RZ ;  /* 0x0000004012007824 */ /* 0x000fe200078e00ff */
[----:B------:R-:W-:Y:S01]  /*2b70*/  SHF.R.S32.HI R11, RZ, 0x1f, R10 ;  /* 0x0000001fff0b7819 */ /* 0x000fe2000001140a */
[----:B01----:R-:W-:Y:S01]  /*2b80*/  IMAD.WIDE.U32 R2, R19, UR4, R58 ;  /* 0x0000000413027c25 */ /* 0x003fe2000f8e003a */
[----:B------:R-:W-:-:S02]  /*2b90*/  ULDC.64 UR4, c[0x0][0x5c8] ;  /* 0x0001720000047ab9 */ /* 0x000fc40000000a00 */
[----:B------:R-:W-:Y:S01]  /*2ba0*/  ISETP.GE.AND P0, PT, R0, UR6, PT ;  /* 0x0000000600007c0c */ /* 0x000fe2000bf06270 */
[----:B------:R-:W-:Y:S01]  /*2bb0*/  ULDC UR6, c[0x0][0x288] ;  /* 0x0000a20000067ab9 */ /* 0x000fe20000000800 */
[----:B------:R-:W-:Y:S01]  /*2bc0*/  IADD3 R2, P1, R10, R2, RZ ;  /* 0x000000020a027210 */ /* 0x000fe20007f3e0ff */
[----:B------:R-:W-:Y:S01]  /*2bd0*/  IMAD.WIDE R14, R18, 0x40, R56 ;  /* 0x00000040120e7825 */ /* 0x000fe200078e0238 */
[----:B------:R-:W-:Y:S02]  /*2be0*/  ISETP.GE.OR P0, PT, R10, UR6, P0 ;  /* 0x000000060a007c0c */ /* 0x000fe40008706670 */
[----:B------:R-:W-:Y:S01]  /*2bf0*/  IADD3.X R3, R11, R3, R5, P1, !PT ;  /* 0x000000030b037210 */ /* 0x000fe20000ffe405 */
[----:B------:R-:W-:-:S04]  /*2c00*/  IMAD R7, R15, UR4, RZ ;  /* 0x000000040f077c24 */ /* 0x000fc8000f8e02ff */
[C---:B------:R-:W-:Y:S02]  /*2c10*/  IMAD R7, R14.reuse, UR5, R7 ;  /* 0x000000050e077c24 */ /* 0x040fe4000f8e0207 */
[----:B------:R-:W-:-:S04]  /*2c20*/  IMAD.WIDE.U32 R20, R14, UR4, R2 ;  /* 0x000000040e147c25 */ /* 0x000fc8000f8e0002 */
[----:B------:R-:W-:Y:S05]  /*2c30*/  @P0 BRA `(.L_x_31) ;  /* 0x0000002000500947 */ /* 0x000fea0003800000 */
[----:B-----5:R-:W-:Y:S01]  /*2c40*/  FSETP.NEU.AND P1, PT, R23, RZ, PT ;  /* 0x000000ff1700720b */ /* 0x020fe20003f2d000 */
[----:B------:R-:W-:Y:S01]  /*2c50*/  IMAD.IADD R18, R62, 0x1, -R10 ;  /* 0x000000013e127824 */ /* 0x000fe200078e0a0a */
[----:B------:R-:W-:Y:S01]  /*2c60*/  BSSY B0, `(.L_x_31) ;  /* 0x0000211000007945 */ /* 0x000fe20003800000 */
[----:B------:R-:W-:Y:S02]  /*2c70*/  IMAD.IADD R0, R65, 0x1, -R0 ;  /* 0x0000000141007824 */ /* 0x000fe400078e0a00 */
[----:B------:R-:W-:Y:S01]  /*2c80*/  IMAD.IADD R5, R21, 0x1, R7 ;  /* 0x0000000115057824 */ /* 0x000fe200078e0207 */
[----:B------:R-:W-:-:S04]  /*2c90*/  ISETP.GT.AND P0, PT, R18, RZ, PT ;  /* 0x000000ff1200720c */ /* 0x000fc80003f04270 */
[----:B------:R-:W-:-:S03]  /*2ca0*/  ISETP.GT.AND P2, PT, R0, RZ, P0 ;  /* 0x000000ff0000720c */ /* 0x000fc60000744270 */
[----:B------:R-:W-:Y:S10]  /*2cb0*/  @!P1 BRA `(.L_x_32) ;  /* 0x0000001400d49947 */ /* 0x000ff40003800000 */
[----:B------:R-:W0:Y:S01]  /*2cc0*/  LDC.64 R68, c[0x0][0x5b8] ;  /* 0x00016e00ff447b82 */ /* 0x000e220000000a00 */
[----:B------:R-:W-:-:S07]  /*2cd0*/  ULDC.64 UR4, c[0x0][0x5c0] ;  /* 0x0001700000047ab9 */ /* 0x000fce0000000a00 */
[----:B------:R-:W1:Y:S08]  /*2ce0*/  LDC.64 R70, c[0x0][0x5b0] ;  /* 0x00016c00ff467b82 */ /* 0x000e700000000a00 */
[----:B------:R-:W2:Y:S01]  /*2cf0*/  LDC.64 R72, c[0x0][0x5a8] ;  /* 0x00016a00ff487b82 */ /* 0x000ea20000000a00 */
[-C--:B0-----:R-:W-:Y:S02]  /*2d00*/  IMAD R4, R9, R68.reuse, RZ ;  /* 0x0000004409047224 */ /* 0x081fe400078e02ff */
[----:B------:R-:W-:-:S04]  /*2d10*/  IMAD.WIDE.U32 R2, R19, R68, R58 ;  /* 0x0000004413027225 */ /* 0x000fc800078e003a */
[----:B------:R-:W-:Y:S01]  /*2d20*/  IMAD R21, R19, R69, R4 ;  /* 0x0000004513157224 */ /* 0x000fe200078e0204 */
[----:B------:R-:W-:Y:S01]  /*2d30*/  IADD3 R6, P1, R10, R2, RZ ;  /* 0x000000020a067210 */ /* 0x000fe20007f3e0ff */
[----:B-1----:R-:W-:-:S03]  /*2d40*/  IMAD R2, R15, R70, RZ ;  /* 0x000000460f027224 */ /* 0x002fc600078e02ff */
[----:B------:R-:W-:Y:S01]  /*2d50*/  IADD3.X R7, R11, R3, R21, P1, !PT ;  /* 0x000000030b077210 */ /* 0x000fe20000ffe415 */
[C---:B------:R-:W-:Y:S02]  /*2d60*/  IMAD R69, R14.reuse, R71, R2 ;  /* 0x000000470e457224 */ /* 0x040fe400078e0202 */
[----:B------:R-:W-:-:S04]  /*2d70*/  IMAD.WIDE.U32 R2, R14, R70, R6 ;  /* 0x000000460e027225 */ /* 0x000fc800078e0006 */
[----:B------:R-:W-:Y:S01]  /*2d80*/  IMAD.IADD R3, R3, 0x1, R69 ;  /* 0x0000000103037824 */ /* 0x000fe200078e0245 */
[----:B--2---:R-:W-:-:S04]  /*2d90*/  LEA R8, P1, R2, R72, 0x2 ;  /* 0x0000004802087211 */ /* 0x004fc800078210ff */
[----:B------:R-:W-:-:S05]  /*2da0*/  LEA.HI.X R9, R2, R73, R3, 0x2, P1 ;  /* 0x0000004902097211 */ /* 0x000fca00008f1403 */
[----:B------:R0:W2:Y:S01]  /*2db0*/  @P2 LDG.E.LTC128B R15, desc[UR56][R8.64] ;  /* 0x00000038080f2981 */ /* 0x0000a2000c1e1920 */
[----:B------:R-:W-:Y:S01]  /*2dc0*/  IMAD.WIDE.U32 R2, R14, R70, R10 ;  /* 0x000000460e027225 */ /* 0x000fe200078e000a */
[----:B------:R-:W-:Y:S01]  /*2dd0*/  LEA R4, P3, R20, UR4, 0x2 ;  /* 0x0000000414047c11 */ /* 0x000fe2000f8610ff */
[----:B------:R-:W-:Y:S01]  /*2de0*/  BSSY B1, `(.L_x_33) ;  /* 0x0000014000017945 */ /* 0x000fe20003800000 */
[----:B------:R-:W-:Y:S02]  /*2df0*/  IADD3 R12, P1, R58, R2, RZ ;  /* 0x000000023a0c7210 */ /* 0x000fe40007f3e0ff */
[----:B------:R-:W-:Y:S02]  /*2e00*/  LEA.HI.X R5, R20, UR5, R5, 0x2, P3 ;  /* 0x0000000514057c11 */ /* 0x000fe400098f1405 */
[----:B------:R-:W-:Y:S01]  /*2e10*/  IADD3.X R13, R59, R69, R3, P1, !PT ;  /* 0x000000453b0d7210 */ /* 0x000fe20000ffe403 */
[----:B0-----:R-:W-:Y:S01]  /*2e20*/  IMAD.SHL.U32 R8, R70, 0x8, RZ ;  /* 0x0000000846087824 */ /* 0x001fe200078e00ff */
[----:B------:R-:W-:-:S02]  /*2e30*/  ISETP.GT.AND P1, PT, R18, 0x1, PT ;  /* 0x000000011200780c */ /* 0x000fc40003f24270 */
[----:B------:R-:W-:Y:S01]  /*2e40*/  SHF.L.U64.HI R9, R70, 0x3, R71 ;  /* 0x0000000346097819 */ /* 0x000fe20000010247 */
[----:B------:R-:W-:Y:S01]  /*2e50*/  IMAD.WIDE.U32 R12, R19, R68, R12 ;  /* 0x00000044130c7225 */ /* 0x000fe200078e000c */
[----:B------:R-:W-:-:S03]  /*2e60*/  ISETP.GT.AND P3, PT, R0, RZ, P1 ;  /* 0x000000ff0000720c */ /* 0x000fc60000f64270 */
[----:B------:R-:W-:Y:S01]  /*2e70*/  IMAD.WIDE.U32 R8, R14, R70, R8 ;  /* 0x000000460e087225 */ /* 0x000fe200078e0008 */
[----:B--2---:R-:W-:-:S05]  /*2e80*/  LOP3.LUT R2, R15, 0xffffe000, RZ, 0xc0, !PT ;  /* 0xffffe0000f027812 */ /* 0x004fca00078ec0ff */
[----:B------:R-:W-:Y:S01]  /*2e90*/  FMUL R3, R2, R23 ;  /* 0x0000001702037220 */ /* 0x000fe20000400000 */
[----:B------:R-:W-:-:S03]  /*2ea0*/  LEA R2, P4, R12, R72, 0x2 ;  /* 0x000000480c027211 */ /* 0x000fc600078810ff */
[----:B------:R-:W-:Y:S01]  /*2eb0*/  FFMA R75, R24, R22, R3 ;  /* 0x00000016184b7223 */ /* 0x000fe20000000003 */
[----:B------:R-:W-:-:S04]  /*2ec0*/  IMAD.IADD R3, R21, 0x1, R13 ;  /* 0x0000000115037824 */ /* 0x000fc800078e020d */
[----:B------:R-:W-:Y:S02]  /*2ed0*/  F2FP.TF32.F32.PACK_B R75, R75 ;  /* 0x0000004bff4b723e */ /* 0x000fe400024050ff */
[----:B------:R-:W-:-:S03]  /*2ee0*/  LEA.HI.X R3, R12, R73, R3, 0x2, P4 ;  /* 0x000000490c037211 */ /* 0x000fc600020f1403 */
[----:B------:R0:W-:Y:S01]  /*2ef0*/  @P2 STG.E desc[UR56][R4.64], R75 ;  /* 0x0000004b04002986 */ /* 0x0001e2000c101938 */
[----:B------:R-:W-:Y:S05]  /*2f00*/  @!P3 BRA `(.L_x_34) ;  /* 0x000000000004b947 */ /* 0x000fea0003800000 */
[----:B------:R1:W5:Y:S02]  /*2f10*/  LDG.E.LTC128B R15, desc[UR56][R2.64+0x4] ;  /* 0x00000438020f7981 */ /* 0x000364000c1e1920 */
.L_x_34:
[----:B------:R-:W-:Y:S05]  /*2f20*/  BSYNC B1 ;  /* 0x0000000000017941 */ /* 0x000fea0003800000 */
.L_x_33:
[----:B-----5:R-:W-:Y:S01]  /*2f30*/  LOP3.LUT R12, R15, 0xffffe000, RZ, 0xc0, !PT ;  /* 0xffffe0000f0c7812 */ /* 0x020fe200078ec0ff */
[----:B------:R-:W-:Y:S01]  /*2f40*/  IMAD.IADD R69, R69, 0x1, R9 ;  /* 0x0000000145457824 */ /* 0x000fe200078e0209 */
[----:B------:R-:W-:Y:S02]  /*2f50*/  IADD3 R6, P2, R6, R8, RZ ;  /* 0x0000000806067210 */ /* 0x000fe40007f5e0ff */
[----:B------:R-:W-:Y:S01]  /*2f60*/  ISETP.GT.AND P0, PT, R0, 0x8, P0 ;  /* 0x000000080000780c */ /* 0x000fe20000704270 */
[----:B------:R-:W-:Y:S02]  /*2f70*/  FMUL R12, R12, R23 ;  /* 0x000000170c0c7220 */ /* 0x000fe40000400000 */
[----:B------:R-:W-:Y:S02]  /*2f80*/  IMAD.X R7, R69, 0x1, R7, P2 ;  /* 0x0000000145077824 */ /* 0x000fe400010e0607 */
[----:B------:R-:W-:Y:S01]  /*2f90*/  FFMA R25, R25, R22, R12 ;  /* 0x0000001619197223 */ /* 0x000fe2000000000c */
[----:B------:R-:W-:-:S04]  /*2fa0*/  LEA R12, P2, R6, R72, 0x2 ;  /* 0x00000048060c7211 */ /* 0x000fc800078410ff */
[----:B------:R-:W-:Y:S02]  /*2fb0*/  F2FP.TF32.F32.PACK_B R25, R25 ;  /* 0x00000019ff19723e */ /* 0x000fe400024050ff */
[----:B------:R-:W-:-:S03]  /*2fc0*/  LEA.HI.X R13, R6, R73, R7, 0x2, P2 ;  /* 0x00000049060d7211 */ /* 0x000fc600010f1407 */
[----:B------:R2:W-:Y:S04]  /*2fd0*/  @P3 STG.E desc[UR56][R4.64+0x4], R25 ;  /* 0x0000041904003986 */ /* 0x0005e8000c101938 */
[----:B------:R-:W3:Y:S01]  /*2fe0*/  @P0 LDG.E.LTC128B R15, desc[UR56][R12.64] ;  /* 0x000000380c0f0981 */ /* 0x000ee2000c1e1920 */
[----:B------:R-:W-:Y:S01]  /*2ff0*/  IADD3 R10, P2, P3, R58, R8, R10 ;  /* 0x000000083a0a7210 */ /* 0x000fe20007b5e00a */
[----:B------:R-:W-:Y:S01]  /*3000*/  BSSY B1, `(.L_x_35) ;  /* 0x0000011000017945 */ /* 0x000fe20003800000 */
[----:B------:R-:W-:Y:S02]  /*3010*/  SHF.L.U64.HI R9, R61, 0x2, R60 ;  /* 0x000000023d097819 */ /* 0x000fe4000001023c */
[----:B------:R-:W-:Y:S02]  /*3020*/  IADD3.X R11, R59, R69, R11, P2, P3 ;  /* 0x000000453b0b7210 */ /* 0x000fe400017e640b */
[----:B------:R-:W-:-:S02]  /*3030*/  LEA R8, P2, R61, R4, 0x2 ;  /* 0x000000043d087211 */ /* 0x000fc400078410ff */
[----:B------:R-:W-:Y:S01]  /*3040*/  ISETP.GT.AND P1, PT, R0, 0x8, P1 ;  /* 0x000000080000780c */ /* 0x000fe20000f24270 */
[----:B------:R-:W-:-:S04]  /*3050*/  IMAD.WIDE.U32 R10, R19, R68, R10 ;  /* 0x00000044130a7225 */ /* 0x000fc800078e000a */
[----:B------:R-:W-:Y:S01]  /*3060*/  IMAD.X R9, R9, 0x1, R5, P2 ;  /* 0x0000000109097824 */ /* 0x000fe200010e0605 */
[----:B---3--:R-:W-:-:S05]  /*3070*/  LOP3.LUT R6, R15, 0xffffe000, RZ, 0xc0, !PT ;  /* 0xffffe0000f067812 */ /* 0x008fca00078ec0ff */
        /* <DEDUP_REMOVED lines=9> */
.L_x_36:
[----:B------:R-:W-:Y:S05]  /*3110*/  BSYNC B1 ;  /* 0x0000000000017941 */ /* 0x000fea0003800000 */
.L_x_35:
[----:B-----5:R-:W-:Y:S01]  /*3120*/  LOP3.LUT R10, R15, 0xffffe000, RZ, 0xc0, !PT ;  /* 0xffffe0000f0a7812 */ /* 0x020fe200078ec0ff */
[----:B------:R-:W-:Y:S01]  /*3130*/  BSSY B1, `(.L_x_37) ;  /* 0x0000009000017945 */ /* 0x000fe20003800000 */
[----:B------:R-:W-:-:S03]  /*3140*/  ISETP.GT.AND P0, PT, R18, 0x8, PT ;  /* 0x000000081200780c */ /* 0x000fc60003f04270 */
[----:B------:R-:W-:Y:S01]  /*3150*/  FMUL R10, R10, R23 ;  /* 0x000000170a0a7220 */ /* 0x000fe20000400000 */
[----:B------:R-:W-:-:S03]  /*3160*/  ISETP.GT.AND P2, PT, R0, RZ, P0 ;  /* 0x000000ff0000720c */ /* 0x000fc60000744270 */
[----:B------:R-:W-:-:S05]  /*3170*/  FFMA R27, R27, R22, R10 ;  /* 0x000000161b1b7223 */ /* 0x000fca000000000a */
[----:B------:R-:W-:-:S05]  /*3180*/  F2FP.TF32.F32.PACK_B R27, R27 ;  /* 0x0000001bff1b723e */ /* 0x000fca00024050ff */
[----:B------:R4:W-:Y:S01]  /*3190*/  @P1 STG.E desc[UR56][R8.64+0x4], R27 ;  /* 0x0000041b08001986 */ /* 0x0009e2000c101938 */
[----:B------:R-:W-:Y:S05]  /*31a0*/  @!P2 BRA `(.L_x_38) ;  /* 0x000000000004a947 */ /* 0x000fea0003800000 */
[----:B------:R0:W5:Y:S02]  /*31b0*/  LDG.E.LTC128B R15, desc[UR56][R2.64+0x20] ;  /* 0x00002038020f7981 */ /* 0x000164000c1e1920 */
.L_x_38:
[----:B------:R-:W-:Y:S05]  /*31c0*/  BSYNC B1 ;  /* 0x0000000000017941 */ /* 0x000fea0003800000 */
.L_x_37:
        /* <DEDUP_REMOVED lines=10> */
.L_x_40:
[----:B------:R-:W-:Y:S05]  /*3270*/  BSYNC B1 ;  /* 0x0000000000017941 */ /* 0x000fea0003800000 */
.L_x_39:
[----:B-----5:R-:W-:Y:S01]  /*3280*/  LOP3.LUT R10, R15, 0xffffe000, RZ, 0xc0, !PT ;  /* 0xffffe0000f0a7812 */ /* 0x020fe200078ec0ff */
[----:B------:R-:W-:Y:S01]  /*3290*/  BSSY B1, `(.L_x_41) ;  /* 0x0000008000017945 */ /* 0x000fe20003800000 */
[----:B------:R-:W-:-:S03]  /*32a0*/  ISETP.GT.AND P0, PT, R0, 0x8, P0 ;  /* 0x000000080000780c */ /* 0x000fc60000704270 */
[----:B------:R-:W-:-:S04]  /*32b0*/  FMUL R10, R10, R23 ;  /* 0x000000170a0a7220 */ /* 0x000fc80000400000 */
[----:B------:R-:W-:-:S05]  /*32c0*/  FFMA R29, R29, R22, R10 ;  /* 0x000000161d1d7223 */ /* 0x000fca000000000a */
[----:B------:R-:W-:-:S05]  /*32d0*/  F2FP.TF32.F32.PACK_B R29, R29 ;  /* 0x0000001dff1d723e */ /* 0x000fca00024050ff */
[----:B------:R0:W-:Y:S01]  /*32e0*/  @P3 STG.E desc[UR56][R4.64+0x24], R29 ;  /* 0x0000241d04003986 */ /* 0x0001e2000c101938 */
[----:B------:R-:W-:Y:S05]  /*32f0*/  @!P0 BRA `(.L_x_42) ;  /* 0x0000000000048947 */ /* 0x000fea0003800000 */
[----:B------:R0:W5:Y:S02]  /*3300*/  LDG.E.LTC128B R15, desc[UR56][R6.64+0x20] ;  /* 0x00002038060f7981 */ /* 0x000164000c1e1920 */
.L_x_42:
[----:B------:R-:W-:Y:S05]  /*3310*/  BSYNC B1 ;  /* 0x0000000000017941 */ /* 0x000fea0003800000 */
.L_x_41:
[----:B-----5:R-:W-:Y:S01]  /*3320*/  LOP3.LUT R10, R15, 0xffffe000, RZ, 0xc0, !PT ;  /* 0xffffe0000f0a7812 */ /* 0x020fe200078ec0ff */
[----:B------:R-:W-:Y:S01]  /*3330*/  BSSY B1, `(.L_x_43) ;  /* 0x0000008000017945 */ /* 0x000fe20003800000 */
[----:B------:R-:W-:-:S03]  /*3340*/  ISETP.GT.AND P1, PT, R0, 0x8, P1 ;  /* 0x000000080000780c */ /* 0x000fc60000f24270 */
[----:B0-----:R-:W-:-:S04]  /*3350*/  FMUL R11, R10, R23 ;  /* 0x000000170a0b7220 */ /* 0x001fc80000400000 */
[----:B------:R-:W-:-:S05]  /*3360*/  FFMA R11, R30, R22, R11 ;  /* 0x000000161e0b7223 */ /* 0x000fca000000000b */
[----:B------:R-:W-:-:S05]  /*3370*/  F2FP.TF32.F32.PACK_B R11, R11 ;  /* 0x0000000bff0b723e */ /* 0x000fca00024050ff */
[----:B------:R0:W-:Y:S01]  /*3380*/  @P0 STG.E desc[UR56][R8.64+0x20], R11 ;  /* 0x0000200b08000986 */ /* 0x0001e2000c101938 */
[----:B------:R-:W-:Y:S05]  /*3390*/  @!P1 BRA `(.L_x_44) ;  /* 0x0000000000049947 */ /* 0x000fea0003800000 */
[----:B------:R0:W5:Y:S02]  /*33a0*/  LDG.E.LTC128B R15, desc[UR56][R6.64+0x24] ;  /* 0x00002438060f7981 */ /* 0x000164000c1e1920 */
.L_x_44:
[----:B------:R-:W-:Y:S05]  /*33b0*/  BSYNC B1 ;  /* 0x0000000000017941 */ /* 0x000fea0003800000 */
.L_x_43:
        /* <DEDUP_REMOVED lines=10> */
.L_x_46:
[----:B------:R-:W-:Y:S05]  /*3460*/  BSYNC B1 ;  /* 0x0000000000017941 */ /* 0x000fea0003800000 */
.L_x_45:
[----:B-----5:R-:W-:Y:S01]  /*3470*/  LOP3.LUT R10, R15, 0xffffe000, RZ, 0xc0, !PT ;  /* 0xffffe0000f0a7812 */ /* 0x020fe200078ec0ff */
[----:B------:R-:W-:Y:S01]  /*3480*/  BSSY B1, `(.L_x_47) ;  /* 0x0000009000017945 */ /* 0x000fe20003800000 */
[----:B------:R-:W-:-:S03]  /*3490*/  ISETP.GT.AND P1, PT, R18, 0x11, PT ;  /* 0x000000111200780c */ /* 0x000fc60003f24270 */
[----:B0-----:R-:W-:Y:S01]  /*34a0*/  FMUL R11, R10, R23 ;  /* 0x000000170a0b7220 */ /* 0x001fe20000400000 */
[----:B------:R-:W-:-:S03]  /*34b0*/  ISETP.GT.AND P3, PT, R0, RZ, P1 ;  /* 0x000000ff0000720c */ /* 0x000fc60000f64270 */
[----:B------:R-:W-:-:S05]  /*34c0*/  FFMA R11, R32, R22, R11 ;  /* 0x00000016200b7223 */ /* 0x000fca000000000b */
[----:B------:R-:W-:-:S05]  /*34d0*/  F2FP.TF32.F32.PACK_B R11, R11 ;  /* 0x0000000bff0b723e */ /* 0x000fca00024050ff */
[----:B------:R0:W-:Y:S01]  /*34e0*/  @P2 STG.E desc[UR56][R4.64+0x40], R11 ;  /* 0x0000400b04002986 */ /* 0x0001e2000c101938 */
[----:B------:R-:W-:Y:S05]  /*34f0*/  @!P3 BRA `(.L_x_48) ;  /* 0x000000000004b947 */ /* 0x000fea0003800000 */
[----:B------:R0:W5:Y:S02]  /*3500*/  LDG.E.LTC128B R15, desc[UR56][R2.64+0x44] ;  /* 0x00004438020f7981 */ /* 0x000164000c1e1920 */
.L_x_48:
[----:B------:R-:W-:Y:S05]  /*3510*/  BSYNC B1 ;  /* 0x0000000000017941 */ /* 0x000fea0003800000 */
.L_x_47:
        /* <DEDUP_REMOVED lines=9> */
.L_x_50:
[----:B------:R-:W-:Y:S05]  /*35b0*/  BSYNC B1 ;  /* 0x0000000000017941 */ /* 0x000fea0003800000 */
.L_x_49:
        /* <DEDUP_REMOVED lines=9> */
.L_x_52:
[----:B------:R-:W-:Y:S05]  /*3650*/  BSYNC B1 ;  /* 0x0000000000017941 */ /* 0x000fea0003800000 */
.L_x_51:
        /* <DEDUP_REMOVED lines=10> */
.L_x_54:
[----:B------:R-:W-:Y:S05]  /*3700*/  BSYNC B1 ;  /* 0x0000000000017941 */ /* 0x000fea0003800000 */
.L_x_53:
        /* <DEDUP_REMOVED lines=10> */
.L_x_56:
[----:B------:R-:W-:Y:S05]  /*37b0*/  BSYNC B1 ;  /* 0x0000000000017941 */ /* 0x000fea0003800000 */
.L_x_55:
        /* <DEDUP_REMOVED lines=9> */
.L_x_58:
[----:B------:R-:W-:Y:S05]  /*3850*/  BSYNC B1 ;  /* 0x0000000000017941 */ /* 0x000fea0003800000 */
.L_x_57:
        /* <DEDUP_REMOVED lines=9> */
.L_x_60:
[----:B------:R-:W-:Y:S05]  /*38f0*/  BSYNC B1 ;  /* 0x0000000000017941 */ /* 0x000fea0003800000 */
.L_x_59:
        /* <DEDUP_REMOVED lines=10> */
.L_x_62:
[----:B------:R-:W-:Y:S05]  /*39a0*/  BSYNC B1 ;  /* 0x0000000000017941 */ /* 0x000fea0003800000 */
.L_x_61:
        /* <DEDUP_REMOVED lines=10> */
.L_x_64:
[----:B------:R-:W-:Y:S05]  /*3a50*/  BSYNC B1 ;  /* 0x0000000000017941 */ /* 0x000fea0003800000 */
.L_x_63:
        /* <DEDUP_REMOVED lines=9> */
.L_x_66:
[----:B------:R-:W-:Y:S05]  /*3af0*/  BSYNC B1 ;  /* 0x0000000000017941 */ /* 0x000fea0003800000 */
.L_x_65:
        /* <DEDUP_REMOVED lines=9> */
.L_x_68:
[----:B------:R-:W-:Y:S05]  /*3b90*/  BSYNC B1 ;  /* 0x0000000000017941 */ /* 0x000fea0003800000 */
.L_x_67:
        /* <DEDUP_REMOVED lines=10> */
.L_x_70:
[----:B------:R-:W-:Y:S05]  /*3c40*/  BSYNC B1 ;  /* 0x0000000000017941 */ /* 0x000fea0003800000 */
.L_x_69:
        /* <DEDUP_REMOVED lines=10> */
.L_x_72:
[----:B------:R-:W-:Y:S05]  /*3cf0*/  BSYNC B1 ;  /* 0x0000000000017941 */ /* 0x000fea0003800000 */
.L_x_71:
        /* <DEDUP_REMOVED lines=9> */
.L_x_74:
[----:B------:R-:W-:Y:S05]  /*3d90*/  BSYNC B1 ;  /* 0x0000000000017941 */ /* 0x000fea0003800000 */
.L_x_73:
        /* <DEDUP_REMOVED lines=9> */
.L_x_76:
[----:B------:R-:W-:Y:S05]  /*3e30*/  BSYNC B1 ;  /* 0x0000000000017941 */ /* 0x000fea0003800000 */
.L_x_75:
        /* <DEDUP_REMOVED lines=10> */
.L_x_78:
[----:B------:R-:W-:Y:S05]  /*3ee0*/  BSYNC B1 ;  /* 0x0000000000017941 */ /* 0x000fea0003800000 */
.L_x_77:
        /* <DEDUP_REMOVED lines=10> */
.L_x_80:
[----:B------:R-:W-:Y:S05]  /*3f90*/  BSYNC B1 ;  /* 0x0000000000017941 */ /* 0x000fea0003800000 */
.L_x_79:
        /* <DEDUP_REMOVED lines=9> */
.L_x_82:
[----:B------:R-:W-:Y:S05]  /*4030*/  BSYNC B1 ;  /* 0x0000000000017941 */ /* 0x000fea0003800000 */
.L_x_81:
        /* <DEDUP_REMOVED lines=9> */
.L_x_84:
[----:B------:R-:W-:Y:S05]  /*40d0*/  BSYNC B1 ;  /* 0x0000000000017941 */ /* 0x000fea0003800000 */
.L_x_83:
        /* <DEDUP_REMOVED lines=10> */
.L_x_86:
[----:B------:R-:W-:Y:S05]  /*4180*/  BSYNC B1 ;  /* 0x0000000000017941 */ /* 0x000fea0003800000 */
.L_x_85:
        /* <DEDUP_REMOVED lines=10> */
.L_x_88:
[----:B------:R-:W-:Y:S05]  /*4230*/  BSYNC B1 ;  /* 0x0000000000017941 */ /* 0x000fea0003800000 */
.L_x_87:
[----:B01---5:R-:W-:Y:S01]  /*4240*/  LOP3.LUT R2, R15, 0xffffe000, RZ, 0xc0, !PT ;  /* 0xffffe0000f027812 */ /* 0x023fe200078ec0ff */
        /* <DEDUP_REMOVED lines=8> */
.L_x_90:
[----:B------:R-:W-:Y:S05]  /*42d0*/  BSYNC B1 ;  /* 0x0000000000017941 */ /* 0x000fea0003800000 */
.L_x_89:
[----:B-----5:R-:W-:Y:S01]  /*42e0*/  LOP3.LUT R2, R15, 0xffffe000, RZ, 0xc0, !PT ;  /* 0xffffe0000f027812 */ /* 0x020fe200078ec0ff */
[----:B------:R-:W-:Y:S01]  /*42f0*/  BSSY B1, `(.L_x_91) ;  /* 0x000000a000017945 */ /* 0x000fe20003800000 */
[----:B------:R-:W-:-:S03]  /*4300*/  ISETP.GT.AND P1, PT, R0, 0x8, P1 ;  /* 0x000000080000780c */ /* 0x000fc60000f24270 */
[----:B------:R-:W-:Y:S01]  /*4310*/  FMUL R3, R2, R23 ;  /* 0x0000001702037220 */ /* 0x000fe20000400000 */
[----:B------:R-:W-:-:S03]  /*4320*/  @P0 IMAD.MOV.U32 R2, RZ, RZ, R8 ;  /* 0x000000ffff020224 */ /* 0x000fc600078e0008 */
[----:B0-2---:R-:W-:Y:S01]  /*4330*/  FFMA R5, R54, R22, R3 ;  /* 0x0000001636057223 */ /* 0x005fe20000000003 */
[----:B------:R-:W-:-:S04]  /*4340*/  @P0 IMAD.MOV.U32 R3, RZ, RZ, R9 ;  /* 0x000000ffff030224 */ /* 0x000fc800078e0009 */
[----:B------:R-:W-:-:S05]  /*4350*/  F2FP.TF32.F32.PACK_B R5, R5 ;  /* 0x00000005ff05723e */ /* 0x000fca00024050ff */
[----:B------:R0:W-:Y:S01]  /*4360*/  @P0 STG.E desc[UR56][R2.64+0xe0], R5 ;  /* 0x0000e00502000986 */ /* 0x0001e2000c101938 */
[----:B------:R-:W-:Y:S05]  /*4370*/  @!P1 BRA `(.L_x_92) ;  /* 0x0000000000049947 */ /* 0x000fea0003800000 */
[----:B------:R2:W5:Y:S02]  /*4380*/  LDG.E.LTC128B R15, desc[UR56][R6.64+0xe4] ;  /* 0x0000e438060f7981 */ /* 0x000564000c1e1920 */
.L_x_92:
[----:B------:R-:W-:Y:S05]  /*4390*/  BSYNC B1 ;  /* 0x0000000000017941 */ /* 0x000fea0003800000 */
.L_x_91:
[----:B------:R-:W-:Y:S05]  /*43a0*/  @!P1 BRA `(.L_x_93) ;  /* 0x0000000800709947 */ /* 0x000fea0003800000 */
[----:B-----5:R-:W-:-:S05]  /*43b0*/  LOP3.LUT R0, R15, 0xffffe000, RZ, 0xc0, !PT ;  /* 0xffffe0000f007812 */ /* 0x020fca00078ec0ff */
[----:B------:R-:W-:-:S04]  /*43c0*/  FMUL R0, R0, R23 ;  /* 0x0000001700007220 */ /* 0x000fc80000400000 */
[----:B------:R-:W-:-:S05]  /*43d0*/  FFMA R55, R55, R22, R0 ;  /* 0x0000001637377223 */ /* 0x000fca0000000000 */
[----:B------:R-:W-:-:S05]  /*43e0*/  F2FP.TF32.F32.PACK_B R55, R55 ;  /* 0x00000037ff37723e */ /* 0x000fca00024050ff */
[----:B------:R0:W-:Y:S01]  /*43f0*/  STG.E desc[UR56][R8.64+0xe4], R55 ;  /* 0x0000e43708007986 */ /* 0x0001e2000c101938 */
[----:B------:R-:W-:Y:S05]  /*4400*/  BRA `(.L_x_93) ;  /* 0x0000000800587947 */ /* 0x000fea0003800000 */
.L_x_32:
[----:B------:R-:W-:Y:S01]  /*4410*/  ULDC.64 UR4, c[0x0][0x5c0] ;  /* 0x0001700000047ab9 */ /* 0x000fe20000000a00 */
[-C--:B------:R-:W-:Y:S01]  /*4420*/  FMUL R7, R24, R22.reuse ;  /* 0x0000001618077220 */ /* 0x080fe20000400000 */
[----:B------:R-:W-:Y:S01]  /*4430*/  LEA R2, P1, R20, UR4, 0x2 ;  /* 0x0000000414027c11 */ /* 0x000fe2000f8210ff */
[-C--:B------:R-:W-:Y:S01]  /*4440*/  FMUL R25, R25, R22.reuse ;  /* 0x0000001619197220 */ /* 0x080fe20000400000 */
[----:B------:R-:W-:Y:S01]  /*4450*/  ISETP.GT.AND P3, PT, R18, 0x1, PT ;  /* 0x000000011200780c */ /* 0x000fe20003f64270 */
[-C--:B------:R-:W-:Y:S01]  /*4460*/  FMUL R9, R26, R22.reuse ;  /* 0x000000161a097220 */ /* 0x080fe20000400000 */
[----:B------:R-:W-:Y:S01]  /*4470*/  F2FP.TF32.F32.PACK_B R7, R7 ;  /* 0x00000007ff07723e */ /* 0x000fe200024050ff */
[-C--:B------:R-:W-:Y:S01]  /*4480*/  FMUL R27, R27, R22.reuse ;  /* 0x000000161b1b7220 */ /* 0x080fe20000400000 */
[----:B------:R-:W-:Y:S01]  /*4490*/  LEA.HI.X R3, R20, UR5, R5, 0x2, P1 ;  /* 0x0000000514037c11 */ /* 0x000fe200088f1405 */
[-C--:B------:R-:W-:Y:S01]  /*44a0*/  FMUL R29, R29, R22.reuse ;  /* 0x000000161d1d7220 */ /* 0x080fe20000400000 */
[----:B------:R-:W-:Y:S01]  /*44b0*/  ISETP.GT.AND P1, PT, R0, RZ, P3 ;  /* 0x000000ff0000720c */ /* 0x000fe20001f24270 */
[-C--:B------:R-:W-:Y:S01]  /*44c0*/  FMUL R11, R30, R22.reuse ;  /* 0x000000161e0b7220 */ /* 0x080fe20000400000 */
[----:B------:R-:W-:Y:S01]  /*44d0*/  F2FP.TF32.F32.PACK_B R25, R25 ;  /* 0x00000019ff19723e */ /* 0x000fe200024050ff */
[----:B------:R0:W-:Y:S01]  /*44e0*/  @P2 STG.E desc[UR56][R2.64], R7 ;  /* 0x0000000702002986 */ /* 0x0001e2000c101938 */
[----:B------:R-:W-:Y:S01]  /*44f0*/  ISETP.GT.AND P2, PT, R0, 0x8, P0 ;  /* 0x000000080000780c */ /* 0x000fe20000744270 */
[-C--:B------:R-:W-:Y:S01]  /*4500*/  FMUL R31, R31, R22.reuse ;  /* 0x000000161f1f7220 */ /* 0x080fe20000400000 */
[----:B------:R-:W-:Y:S01]  /*4510*/  ISETP.GT.AND P0, PT, R18, 0x8, PT ;  /* 0x000000081200780c */ /* 0x000fe20003f04270 */
[-C--:B------:R-:W-:Y:S01]  /*4520*/  FMUL R33, R33, R22.reuse ;  /* 0x0000001621217220 */ /* 0x080fe20000400000 */
[----:B------:R-:W-:Y:S01]  /*4530*/  SHF.L.U64.HI R5, R61, 0x2, R60 ;  /* 0x000000023d057819 */ /* 0x000fe2000001023c */
[----:B------:R-:W-:Y:S01]  /*4540*/  FMUL R35, R35, R22 ;  /* 0x0000001623237220 */ /* 0x000fe20000400000 */
[----:B------:R-:W-:Y:S01]  /*4550*/  LEA R4, P4, R61, R2, 0x2 ;  /* 0x000000023d047211 */ /* 0x000fe200078810ff */
[-C--:B------:R-:W-:Y:S01]  /*4560*/  FMUL R37, R37, R22.reuse ;  /* 0x0000001625257220 */ /* 0x080fe20000400000 */
[C---:B------:R-:W-:Y:S01]  /*4570*/  ISETP.GT.AND P3, PT, R0.reuse, 0x8, P3 ;  /* 0x000000080000780c */ /* 0x040fe20001f64270 */
[----:B------:R-:W-:Y:S01]  /*4580*/  @P1 STG.E desc[UR56][R2.64+0x4], R25 ;  /* 0x0000041902001986 */ /* 0x000fe2000c101938 */
[----:B------:R-:W-:Y:S01]  /*4590*/  ISETP.GT.AND P5, PT, R0, RZ, P0 ;  /* 0x000000ff0000720c */ /* 0x000fe200007a4270 */
[----:B------:R-:W-:Y:S01]  /*45a0*/  IMAD.X R5, R5, 0x1, R3, P4 ;  /* 0x0000000105057824 */ /* 0x000fe200020e0603 */
[----:B------:R-:W-:Y:S01]  /*45b0*/  F2FP.TF32.F32.PACK_B R9, R9 ;  /* 0x00000009ff09723e */ /* 0x000fe200024050ff */
[-C--:B0-----:R-:W-:Y:S01]  /*45c0*/  FMUL R7, R28, R22.reuse ;  /* 0x000000161c077220 */ /* 0x081fe20000400000 */
[----:B------:R-:W-:Y:S01]  /*45d0*/  ISETP.GT.AND P1, PT, R18, 0x9, PT ;  /* 0x000000091200780c */ /* 0x000fe20003f24270 */
[-C--:B------:R-:W-:Y:S01]  /*45e0*/  FMUL R39, R39, R22.reuse ;  /* 0x0000001627277220 */ /* 0x080fe20000400000 */
[----:B------:R-:W-:Y:S01]  /*45f0*/  F2FP.TF32.F32.PACK_B R27, R27 ;  /* 0x0000001bff1b723e */ /* 0x000fe200024050ff */
[----:B------:R0:W-:Y:S01]  /*4600*/  @P2 STG.E desc[UR56][R4.64], R9 ;  /* 0x0000000904002986 */ /* 0x0001e2000c101938 */
[----:B------:R-:W-:Y:S01]  /*4610*/  F2FP.TF32.F32.PACK_B R7, R7 ;  /* 0x00000007ff07723e */ /* 0x000fe200024050ff */
[-C--:B------:R-:W-:Y:S01]  /*4620*/  FMUL R41, R41, R22.reuse ;  /* 0x0000001629297220 */ /* 0x080fe20000400000 */
[C---:B------:R-:W-:Y:S01]  /*4630*/  ISETP.GT.AND P4, PT, R0.reuse, RZ, P1 ;  /* 0x000000ff0000720c */ /* 0x040fe20000f84270 */
[----:B------:R-:W-:Y:S01]  /*4640*/  @P3 STG.E desc[UR56][R4.64+0x4], R27 ;  /* 0x0000041b04003986 */ /* 0x000fe2000c101938 */
[----:B------:R-:W-:Y:S01]  /*4650*/  ISETP.GT.AND P2, PT, R0, 0x8, P0 ;  /* 0x000000080000780c */ /* 0x000fe20000744270 */
[-C--:B------:R-:W-:Y:S01]  /*4660*/  FMUL R43, R43, R22.reuse ;  /* 0x000000162b2b7220 */ /* 0x080fe20000400000 */
[----:B------:R-:W-:Y:S01]  /*4670*/  ISETP.GT.AND P0, PT, R18, 0x10, PT ;  /* 0x000000101200780c */ /* 0x000fe20003f04270 */
[----:B------:R1:W-:Y:S01]  /*4680*/  @P5 STG.E desc[UR56][R2.64+0x20], R7 ;  /* 0x0000200702005986 */ /* 0x0003e2000c101938 */
[C---:B------:R-:W-:Y:S01]  /*4690*/  ISETP.GT.AND P3, PT, R0.reuse, 0x8, P1 ;  /* 0x000000080000780c */ /* 0x040fe20000f64270 */
[-C--:B------:R-:W-:Y:S01]  /*46a0*/  FMUL R45, R45, R22.reuse ;  /* 0x000000162d2d7220 */ /* 0x080fe20000400000 */
[----:B------:R-:W-:Y:S01]  /*46b0*/  ISETP.GT.AND P5, PT, R0, RZ, P0 ;  /* 0x000000ff0000720c */ /* 0x000fe200007a4270 */
[-C--:B0-----:R-:W-:Y:S01]  /*46c0*/  FMUL R9, R34, R22.reuse ;  /* 0x0000001622097220 */ /* 0x081fe20000400000 */
[----:B------:R-:W-:Y:S01]  /*46d0*/  F2FP.TF32.F32.PACK_B R29, R29 ;  /* 0x0000001dff1d723e */ /* 0x000fe200024050ff */
[-C--:B------:R-:W-:Y:S01]  /*46e0*/  FMUL R47, R47, R22.reuse ;  /* 0x000000162f2f7220 */ /* 0x080fe20000400000 */
[----:B------:R-:W-:Y:S01]  /*46f0*/  F2FP.TF32.F32.PACK_B R11, R11 ;  /* 0x0000000bff0b723e */ /* 0x000fe200024050ff */
[-C--:B------:R-:W-:Y:S01]  /*4700*/  FMUL R49, R49, R22.reuse ;  /* 0x0000001631317220 */ /* 0x080fe20000400000 */
[----:B------:R-:W-:Y:S01]  /*4710*/  ISETP.GT.AND P1, PT, R18, 0x11, PT ;  /* 0x000000111200780c */ /* 0x000fe20003f24270 */
[----:B------:R-:W-:Y:S01]  /*4720*/  @P4 STG.E desc[UR56][R2.64+0x24], R29 ;  /* 0x0000241d02004986 */ /* 0x000fe2000c101938 */
[----:B------:R-:W-:Y:S01]  /*4730*/  F2FP.TF32.F32.PACK_B R31, R31 ;  /* 0x0000001fff1f723e */ /* 0x000fe200024050ff */
[-C--:B-1----:R-:W-:Y:S01]  /*4740*/  FMUL R7, R32, R22.reuse ;  /* 0x0000001620077220 */ /* 0x082fe20000400000 */
[C---:B------:R-:W-:Y:S01]  /*4750*/  ISETP.GT.AND P4, PT, R0.reuse, RZ, P1 ;  /* 0x000000ff0000720c */ /* 0x040fe20000f84270 */
[----:B------:R0:W-:Y:S01]  /*4760*/  @P2 STG.E desc[UR56][R4.64+0x20], R11 ;  /* 0x0000200b04002986 */ /* 0x0001e2000c101938 */
[----:B------:R-:W-:Y:S01]  /*4770*/  ISETP.GT.AND P2, PT, R0, 0x8, P0 ;  /* 0x000000080000780c */ /* 0x000fe20000744270 */
[-C--:B------:R-:W-:Y:S01]  /*4780*/  FMUL R51, R51, R22.reuse ;  /* 0x0000001633337220 */ /* 0x080fe20000400000 */
[----:B------:R-:W-:Y:S01]  /*4790*/  F2FP.TF32.F32.PACK_B R7, R7 ;  /* 0x00000007ff07723e */ /* 0x000fe200024050ff */
[----:B------:R-:W-:Y:S01]  /*47a0*/  @P3 STG.E desc[UR56][R4.64+0x24], R31 ;  /* 0x0000241f04003986 */ /* 0x000fe2000c101938 */
[----:B------:R-:W-:Y:S01]  /*47b0*/  ISETP.GT.AND P0, PT, R18, 0x18, PT ;  /* 0x000000181200780c */ /* 0x000fe20003f04270 */
[-C--:B------:R-:W-:Y:S01]  /*47c0*/  FMUL R13, R52, R22.reuse ;  /* 0x00000016340d7220 */ /* 0x080fe20000400000 */
[C---:B------:R-:W-:Y:S01]  /*47d0*/  ISETP.GT.AND P3, PT, R0.reuse, 0x8, P1 ;  /* 0x000000080000780c */ /* 0x040fe20000f64270 */
[----:B------:R1:W-:Y:S01]  /*47e0*/  @P5 STG.E desc[UR56][R2.64+0x40], R7 ;  /* 0x0000400702005986 */ /* 0x0003e2000c101938 */
[----:B------:R-:W-:Y:S01]  /*47f0*/  ISETP.GT.AND P5, PT, R0, RZ, P0 ;  /* 0x000000ff0000720c */ /* 0x000fe200007a4270 */
[-C--:B------:R-:W-:Y:S01]  /*4800*/  FMUL R53, R53, R22.reuse ;  /* 0x0000001635357220 */ /* 0x080fe20000400000 */
[----:B------:R-:W-:Y:S01]  /*4810*/  F2FP.TF32.F32.PACK_B R33, R33 ;  /* 0x00000021ff21723e */ /* 0x000fe200024050ff */
[-C--:B0-----:R-:W-:Y:S01]  /*4820*/  FMUL R11, R38, R22.reuse ;  /* 0x00000016260b7220 */ /* 0x081fe20000400000 */
[----:B------:R-:W-:Y:S01]  /*4830*/  F2FP.TF32.F32.PACK_B R9, R9 ;  /* 0x00000009ff09723e */ /* 0x000fe200024050ff */
[-C--:B------:R-:W-:Y:S01]  /*4840*/  FMUL R15, R54, R22.reuse ;  /* 0x00000016360f7220 */ /* 0x080fe20000400000 */
[----:B------:R-:W-:Y:S01]  /*4850*/  ISETP.GT.AND P1, PT, R18, 0x19, PT ;  /* 0x000000191200780c */ /* 0x000fe20003f24270 */
[----:B------:R-:W-:Y:S01]  /*4860*/  @P4 STG.E desc[UR56][R2.64+0x44], R33 ;  /* 0x0000442102004986 */ /* 0x000fe2000c101938 */
[----:B------:R-:W-:Y:S01]  /*4870*/  F2FP.TF32.F32.PACK_B R35, R35 ;  /* 0x00000023ff23723e */ /* 0x000fe200024050ff */
[-C--:B------:R-:W-:Y:S01]  /*4880*/  FMUL R55, R55, R22.reuse ;  /* 0x0000001637377220 */ /* 0x080fe20000400000 */
[----:B------:R-:W-:Y:S01]  /*4890*/  ISETP.GT.AND P4, PT, R0, RZ, P1 ;  /* 0x000000ff0000720c */ /* 0x000fe20000f84270 */
[----:B-1----:R-:W-:Y:S01]  /*48a0*/  FMUL R7, R36, R22 ;  /* 0x0000001624077220 */ /* 0x002fe20000400000 */
[----:B------:R0:W-:Y:S01]  /*48b0*/  @P2 STG.E desc[UR56][R4.64+0x40], R9 ;  /* 0x0000400904002986 */ /* 0x0001e2000c101938 */
[----:B------:R-:W-:-:S02]  /*48c0*/  ISETP.GT.AND P2, PT, R0, 0x8, P0 ;  /* 0x000000080000780c */ /* 0x000fc40000744270 */
[----:B------:R-:W-:Y:S01]  /*48d0*/  ISETP.GT.AND P0, PT, R18, 0x20, PT ;  /* 0x000000201200780c */ /* 0x000fe20003f04270 */
[----:B------:R-:W-:Y:S01]  /*48e0*/  @P3 STG.E desc[UR56][R4.64+0x44], R35 ;  /* 0x0000442304003986 */ /* 0x000fe2000c101938 */
[----:B------:R-:W-:Y:S02]  /*48f0*/  F2FP.TF32.F32.PACK_B R7, R7 ;  /* 0x00000007ff07723e */ /* 0x000fe400024050ff */
[C---:B------:R-:W-:Y:S02]  /*4900*/  ISETP.GT.AND P3, PT, R0.reuse, 0x8, P1 ;  /* 0x000000080000780c */ /* 0x040fe40000f64270 */
[----:B------:R-:W-:Y:S01]  /*4910*/  F2FP.TF32.F32.PACK_B R37, R37 ;  /* 0x00000025ff25723e */ /* 0x000fe200024050ff */
[----:B------:R1:W-:Y:S01]  /*4920*/  @P5 STG.E desc[UR56][R2.64+0x60], R7 ;  /* 0x0000600702005986 */ /* 0x0003e2000c101938 */
[----:B------:R-:W-:Y:S01]  /*4930*/  ISETP.GT.AND P5, PT, R0, RZ, P0 ;  /* 0x000000ff0000720c */ /* 0x000fe200007a4270 */
[----:B0-----:R-:W-:Y:S01]  /*4940*/  FMUL R9, R42, R22 ;  /* 0x000000162a097220 */ /* 0x001fe20000400000 */
[----:B------:R-:W-:Y:S01]  /*4950*/  F2FP.TF32.F32.PACK_B R11, R11 ;  /* 0x0000000bff0b723e */ /* 0x000fe200024050ff */
[----:B------:R-:W-:Y:S01]  /*4960*/  @P4 STG.E desc[UR56][R2.64+0x64], R37 ;  /* 0x0000642502004986 */ /* 0x000fe2000c101938 */
[----:B------:R-:W-:-:S02]  /*4970*/  F2FP.TF32.F32.PACK_B R39, R39 ;  /* 0x00000027ff27723e */ /* 0x000fc400024050ff */
[----:B------:R-:W-:Y:S01]  /*4980*/  ISETP.GT.AND P1, PT, R18, 0x21, PT ;  /* 0x000000211200780c */ /* 0x000fe20003f24270 */
[----:B------:R0:W-:Y:S01]  /*4990*/  @P2 STG.E desc[UR56][R4.64+0x60], R11 ;  /* 0x0000600b04002986 */ /* 0x0001e2000c101938 */
[C---:B------:R-:W-:Y:S02]  /*49a0*/  ISETP.GT.AND P0, PT, R0.reuse, 0x8, P0 ;  /* 0x000000080000780c */ /* 0x040fe40000704270 */
[----:B------:R-:W-:Y:S01]  /*49b0*/  ISETP.GT.AND P2, PT, R0, RZ, P1 ;  /* 0x000000ff0000720c */ /* 0x000fe20000f44270 */
[----:B-1----:R-:W-:Y:S01]  /*49c0*/  FMUL R7, R40, R22 ;  /* 0x0000001628077220 */ /* 0x002fe20000400000 */
[----:B------:R-:W-:Y:S01]  /*49d0*/  @P3 STG.E desc[UR56][R4.64+0x64], R39 ;  /* 0x0000642704003986 */ /* 0x000fe2000c101938 */
[----:B------:R-:W-:Y:S02]  /*49e0*/  ISETP.GT.AND P1, PT, R0, 0x8, P1 ;  /* 0x000000080000780c */ /* 0x000fe40000f24270 */
[----:B------:R-:W-:Y:S02]  /*49f0*/  ISETP.GT.AND P4, PT, R18, 0x29, PT ;  /* 0x000000291200780c */ /* 0x000fe40003f84270 */
[----:B------:R-:W-:-:S02]  /*4a00*/  F2FP.TF32.F32.PACK_B R7, R7 ;  /* 0x00000007ff07723e */ /* 0x000fc400024050ff */
[----:B------:R-:W-:Y:S01]  /*4a10*/  ISETP.GT.AND P6, PT, R0, RZ, P4 ;  /* 0x000000ff0000720c */ /* 0x000fe200027c4270 */
[----:B0-----:R-:W-:Y:S01]  /*4a20*/  FMUL R11, R50, R22 ;  /* 0x00000016320b7220 */ /* 0x001fe20000400000 */
[----:B------:R-:W-:Y:S01]  /*4a30*/  F2FP.TF32.F32.PACK_B R41, R41 ;  /* 0x00000029ff29723e */ /* 0x000fe200024050ff */
[----:B------:R0:W-:Y:S01]  /*4a40*/  @P5 STG.E desc[UR56][R2.64+0x80], R7 ;  /* 0x0000800702005986 */ /* 0x0001e2000c101938 */
[----:B------:R-:W-:Y:S02]  /*4a50*/  ISETP.GT.AND P5, PT, R18, 0x28, PT ;  /* 0x000000281200780c */ /* 0x000fe40003fa4270 */
[----:B------:R-:W-:Y:S01]  /*4a60*/  F2FP.TF32.F32.PACK_B R9, R9 ;  /* 0x00000009ff09723e */ /* 0x000fe200024050ff */
[----:B------:R-:W-:Y:S01]  /*4a70*/  @P2 STG.E desc[UR56][R2.64+0x84], R41 ;  /* 0x0000842902002986 */ /* 0x000fe2000c101938 */
[----:B------:R-:W-:Y:S02]  /*4a80*/  ISETP.GT.AND P3, PT, R0, RZ, P5 ;  /* 0x000000ff0000720c */ /* 0x000fe40002f64270 */
[----:B------:R-:W-:Y:S01]  /*4a90*/  F2FP.TF32.F32.PACK_B R43, R43 ;  /* 0x0000002bff2b723e */ /* 0x000fe200024050ff */
[----:B------:R1:W-:Y:S01]  /*4aa0*/  @P0 STG.E desc[UR56][R4.64+0x80], R9 ;  /* 0x0000800904000986 */ /* 0x0003e2000c101938 */
[----:B------:R-:W-:-:S02]  /*4ab0*/  F2FP.TF32.F32.PACK_B R45, R45 ;  /* 0x0000002dff2d723e */ /* 0x000fc400024050ff */
[----:B------:R-:W-:Y:S01]  /*4ac0*/  ISETP.GT.AND P5, PT, R0, 0x8, P5 ;  /* 0x000000080000780c */ /* 0x000fe20002fa4270 */
[-C--:B0-----:R-:W-:Y:S01]  /*4ad0*/  FMUL R7, R44, R22.reuse ;  /* 0x000000162c077220 */ /* 0x081fe20000400000 */
[----:B------:R-:W-:Y:S01]  /*4ae0*/  @P1 STG.E desc[UR56][R4.64+0x84], R43 ;  /* 0x0000842b04001986 */ /* 0x000fe2000c101938 */
[----:B------:R-:W-:Y:S02]  /*4af0*/  ISETP.GT.AND P4, PT, R0, 0x8, P4 ;  /* 0x000000080000780c */ /* 0x000fe40002784270 */
[----:B------:R-:W-:Y:S02]  /*4b00*/  ISETP.GT.AND P2, PT, R18, 0x31, PT ;  /* 0x000000311200780c */ /* 0x000fe40003f44270 */
[----:B------:R-:W-:Y:S01]  /*4b10*/  F2FP.TF32.F32.PACK_B R7, R7 ;  /* 0x00000007ff07723e */ /* 0x000fe200024050ff */
[----:B-1----:R-:W-:Y:S01]  /*4b20*/  FMUL R9, R46, R22 ;  /* 0x000000162e097220 */ /* 0x002fe20000400000 */
[----:B------:R-:W-:-:S03]  /*4b30*/  F2FP.TF32.F32.PACK_B R47, R47 ;  /* 0x0000002fff2f723e */ /* 0x000fc600024050ff */
[----:B------:R0:W-:Y:S01]  /*4b40*/  @P3 STG.E desc[UR56][R2.64+0xa0], R7 ;  /* 0x0000a00702003986 */ /* 0x0001e2000c101938 */
[----:B------:R-:W-:Y:S02]  /*4b50*/  ISETP.GT.AND P3, PT, R18, 0x30, PT ;  /* 0x000000301200780c */ /* 0x000fe40003f64270 */
[----:B------:R-:W-:Y:S01]  /*4b60*/  F2FP.TF32.F32.PACK_B R9, R9 ;  /* 0x00000009ff09723e */ /* 0x000fe200024050ff */
[----:B------:R-:W-:Y:S01]  /*4b70*/  @P6 STG.E desc[UR56][R2.64+0xa4], R45 ;  /* 0x0000a42d02006986 */ /* 0x000fe2000c101938 */
[----:B------:R-:W-:Y:S02]  /*4b80*/  ISETP.GT.AND P6, PT, R0, RZ, P3 ;  /* 0x000000ff0000720c */ /* 0x000fe40001fc4270 */
[C---:B------:R-:W-:Y:S01]  /*4b90*/  ISETP.GT.AND P1, PT, R18.reuse, 0x38, PT ;  /* 0x000000381200780c */ /* 0x040fe20003f24270 */
[----:B------:R-:W-:Y:S01]  /*4ba0*/  @P5 STG.E desc[UR56][R4.64+0xa0], R9 ;  /* 0x0000a00904005986 */ /* 0x000fe2000c101938 */
[----:B------:R-:W-:Y:S02]  /*4bb0*/  ISETP.GT.AND P0, PT, R18, 0x39, PT ;  /* 0x000000391200780c */ /* 0x000fe40003f04270 */
[----:B------:R-:W-:Y:S01]  /*4bc0*/  ISETP.GT.AND P5, PT, R0, RZ, P2 ;  /* 0x000000ff0000720c */ /* 0x000fe200017a4270 */
[----:B0-----:R-:W-:Y:S01]  /*4bd0*/  FMUL R7, R48, R22 ;  /* 0x0000001630077220 */ /* 0x001fe20000400000 */
[C---:B------:R-:W-:Y:S01]  /*4be0*/  ISETP.GT.AND P3, PT, R0.reuse, 0x8, P3 ;  /* 0x000000080000780c */ /* 0x040fe20001f64270 */
[----:B------:R-:W-:Y:S01]  /*4bf0*/  @P4 STG.E desc[UR56][R4.64+0xa4], R47 ;  /* 0x0000a42f04004986 */ /* 0x000fe2000c101938 */
[----:B------:R-:W-:-:S02]  /*4c00*/  ISETP.GT.AND P2, PT, R0, 0x8, P2 ;  /* 0x000000080000780c */ /* 0x000fc40001744270 */
[----:B------:R-:W-:Y:S02]  /*4c10*/  F2FP.TF32.F32.PACK_B R7, R7 ;  /* 0x00000007ff07723e */ /* 0x000fe400024050ff */
[C---:B------:R-:W-:Y:S02]  /*4c20*/  ISETP.GT.AND P4, PT, R0.reuse, RZ, P1 ;  /* 0x000000ff0000720c */ /* 0x040fe40000f84270 */
[C---:B------:R-:W-:Y:S01]  /*4c30*/  ISETP.GT.AND P1, PT, R0.reuse, 0x8, P1 ;  /* 0x000000080000780c */ /* 0x040fe20000f24270 */
[----:B------:R-:W-:Y:S01]  /*4c40*/  @P6 STG.E desc[UR56][R2.64+0xc0], R7 ;  /* 0x0000c00702006986 */ /* 0x000fe2000c101938 */
[----:B------:R-:W-:Y:S02]  /*4c50*/  ISETP.GT.AND P6, PT, R0, RZ, P0 ;  /* 0x000000ff0000720c */ /* 0x000fe400007c4270 */
[----:B------:R-:W-:Y:S02]  /*4c60*/  F2FP.TF32.F32.PACK_B R49, R49 ;  /* 0x00000031ff31723e */ /* 0x000fe400024050ff */
[----:B------:R-:W-:-:S02]  /*4c70*/  F2FP.TF32.F32.PACK_B R11, R11 ;  /* 0x0000000bff0b723e */ /* 0x000fc400024050ff */
[----:B------:R-:W-:Y:S01]  /*4c80*/  F2FP.TF32.F32.PACK_B R51, R51 ;  /* 0x00000033ff33723e */ /* 0x000fe200024050ff */
[----:B------:R-:W-:Y:S01]  /*4c90*/  @P5 STG.E desc[UR56][R2.64+0xc4], R49 ;  /* 0x0000c43102005986 */ /* 0x000fe2000c101938 */
[----:B------:R-:W-:Y:S02]  /*4ca0*/  ISETP.GT.AND P0, PT, R0, 0x8, P0 ;  /* 0x000000080000780c */ /* 0x000fe40000704270 */
[----:B------:R-:W-:Y:S01]  /*4cb0*/  F2FP.TF32.F32.PACK_B R13, R13 ;  /* 0x0000000dff0d723e */ /* 0x000fe200024050ff */
[----:B------:R-:W-:Y:S01]  /*4cc0*/  @P3 STG.E desc[UR56][R4.64+0xc0], R11 ;  /* 0x0000c00b04003986 */ /* 0x000fe2000c101938 */
[----:B------:R-:W-:Y:S02]  /*4cd0*/  F2FP.TF32.F32.PACK_B R53, R53 ;  /* 0x00000035ff35723e */ /* 0x000fe400024050ff */
[----:B------:R-:W-:Y:S01]  /*4ce0*/  F2FP.TF32.F32.PACK_B R15, R15 ;  /* 0x0000000fff0f723e */ /* 0x000fe200024050ff */
[----:B------:R-:W-:Y:S01]  /*4cf0*/  @P2 STG.E desc[UR56][R4.64+0xc4], R51 ;  /* 0x0000c43304002986 */ /* 0x000fe2000c101938 */
[----:B------:R-:W-:-:S03]  /*4d00*/  F2FP.TF32.F32.PACK_B R55, R55 ;  /* 0x00000037ff37723e */ /* 0x000fc600024050ff */
[----:B------:R-:W-:Y:S04]  /*4d10*/  @P4 STG.E desc[UR56][R2.64+0xe0], R13 ;  /* 0x0000e00d02004986 */ /* 0x000fe8000c101938 */
[----:B------:R0:W-:Y:S02]  /*4d20*/  @P6 STG.E desc[UR56][R2.64+0xe4], R53 ;  /* 0x0000e43502006986 */ /* 0x0001e4000c101938 */
[----:B0-----:R-:W-:Y:S02]  /*4d30*/  @P1 IMAD.MOV.U32 R2, RZ, RZ, R4 ;  /* 0x000000ffff021224 */ /* 0x001fe400078e0004 */
[----:B------:R-:W-:-:S05]  /*4d40*/  @P1 IMAD.MOV.U32 R3, RZ, RZ, R5 ;  /* 0x000000ffff031224 */ /* 0x000fca00078e0005 */
[----:B------:R0:W-:Y:S04]  /*4d50*/  @P1 STG.E desc[UR56][R2.64+0xe0], R15 ;  /* 0x0000e00f02001986 */ /* 0x0001e8000c101938 */
[----:B------:R0:W-:Y:S02]  /*4d60*/  @P0 STG.E desc[UR56][R4.64+0xe4], R55 ;  /* 0x0000e43704000986 */ /* 0x0001e4000c101938 */
.L_x_93:
[----:B------:R-:W-:Y:S05]  /*4d70*/  BSYNC B0 ;  /* 0x0000000000007941 */ /* 0x000fea0003800000 */
.L_x_31:
[----:B0-----:R-:W-:Y:S01]  /*4d80*/  IMAD.U32 R2, RZ, RZ, UR54 ;  /* 0x00000036ff027e24 */ /* 0x001fe2000f8e00ff */
[----:B------:R-:W-:Y:S01]  /*4d90*/  ULDC.64 UR4, c[0x0][0x650] ;  /* 0x0001940000047ab9 */ /* 0x000fe20000000a00 */
[----:B------:R-:W-:Y:S01]  /*4da0*/  IMAD.U32 R3, RZ, RZ, UR55 ;  /* 0x00000037ff037e24 */ /* 0x000fe2000f8e00ff */
[----:B------:R0:W-:Y:S01]  /*4db0*/  SYNCS.ARRIVE.TRANS64.A1T0 RZ, [R64+UR52], RZ ;  /* 0x000000ff40ff79a7 */ /* 0x0001e20008100034 */
[----:B------:R-:W-:Y:S01]  /*4dc0*/  PRMT R0, RZ, 0x7610, R0 ;  /* 0x00007610ff007816 */ /* 0x000fe20000000000 */
[----:B------:R-:W-:Y:S01]  /*4dd0*/  IMAD.MOV.U32 R18, RZ, RZ, -0x1 ;  /* 0xffffffffff127424 */ /* 0x000fe200078e00ff */
[----:B------:R-:W-:Y:S01]  /*4de0*/  LEA R16, P0, R2, R16, 0x1 ;  /* 0x0000001002107211 */ /* 0x000fe200078008ff */
[----:B------:R-:W-:Y:S02]  /*4df0*/  IMAD.MOV.U32 R2, RZ, RZ, -0x1 ;  /* 0xffffffffff027424 */ /* 0x000fe400078e00ff */
[----:B------:R-:W-:Y:S01]  /*4e00*/  IMAD.MOV.U32 R19, RZ, RZ, -0x1 ;  /* 0xffffffffff137424 */ /* 0x000fe200078e00ff */
[----:B------:R-:W-:-:S02]  /*4e10*/  IADD3.X R17, R17, UR36, RZ, P0, !PT ;  /* 0x0000002411117c10 */ /* 0x000fc400087fe4ff */
[----:B------:R-:W-:-:S04]  /*4e20*/  ISETP.GE.U32.AND P0, PT, R16, UR4, PT ;  /* 0x0000000410007c0c */ /* 0x000fc8000bf06070 */
[----:B------:R-:W-:-:S13]  /*4e30*/  ISETP.GE.U32.AND.EX P0, PT, R17, UR5, PT, P0 ;  /* 0x0000000511007c0c */ /* 0x000fda000bf06100 */
[----:B0-----:R-:W-:Y:S05]  /*4e40*/  @P0 BRA `(.L_x_94) ;  /* 0x0000000400700947 */ /* 0x001fea0003800000 */
[----:B------:R-:W0:Y:S01]  /*4e50*/  S2UR UR6, SR_CTAID.X ;  /* 0x00000000000679c3 */ /* 0x000e220000002500 */
[----:B------:R-:W-:Y:S01]  /*4e60*/  ULDC.64 UR4, c[0x0][0x628] ;  /* 0x00018a0000047ab9 */ /* 0x000fe20000000a00 */
[----:B------:R-:W-:Y:S01]  /*4e70*/  ULDC UR7, c[0x0][0x150] ;  /* 0x0000540000077ab9 */ /* 0x000fe20000000800 */
[----:B------:R-:W-:Y:S01]  /*4e80*/  ISETP.NE.U32.AND P0, PT, RZ, UR4, PT ;  /* 0x00000004ff007c0c */ /* 0x000fe2000bf05070 */
[----:B------:R-:W-:Y:S01]  /*4e90*/  ULDC UR15, c[0x0][0x630] ;  /* 0x00018c00000f7ab9 */ /* 0x000fe20000000800 */
[C---:B------:R-:W-:Y:S02]  /*4ea0*/  R2UR UR16, R16.reuse ;  /* 0x00000000101072ca */ /* 0x040fe400000e0000 */
[----:B------:R-:W-:Y:S01]  /*4eb0*/  ISETP.NE.AND.EX P0, PT, RZ, UR5, PT, P0 ;  /* 0x00000005ff007c0c */ /* 0x000fe2000bf05300 */
[----:B------:R-:W1:Y:S01]  /*4ec0*/  S2UR UR17, SR_CTAID.Y ;  /* 0x00000000001179c3 */ /* 0x000e620000002600 */
[----:B------:R-:W-:Y:S02]  /*4ed0*/  R2UR UR12, R16 ;  /* 0x00000000100c72ca */ /* 0x000fe400000e0000 */
[----:B------:R-:W-:-:S02]  /*4ee0*/  R2UR UR13, R17 ;  /* 0x00000000110d72ca */ /* 0x000fc400000e0000 */
[----:B0-----:R-:W-:-:S05]  /*4ef0*/  I2FP.F32.U32 R0, UR6 ;  /* 0x0000000600007c45 */ /* 0x001fca0008201000 */
[----:B------:R-:W-:Y:S01]  /*4f00*/  FMUL R0, R0, UR7 ;  /* 0x0000000700007c20 */ /* 0x000fe20008400000 */
[----:B------:R-:W-:Y:S01]  /*4f10*/  ULDC UR7, c[0x0][0x154] ;  /* 0x0000550000077ab9 */ /* 0x000fe20000000800 */
[----:B-1----:R-:W-:-:S04]  /*4f20*/  I2FP.F32.U32 R2, UR17 ;  /* 0x0000001100027c45 */ /* 0x002fc80008201000 */
[----:B------:R-:W0:Y:S01]  /*4f30*/  F2I.U32.TRUNC.NTZ R0, R0 ;  /* 0x0000000000007305 */ /* 0x000e22000020f000 */
[----:B------:R-:W-:Y:S01]  /*4f40*/  FMUL R2, R2, UR7 ;  /* 0x0000000702027c20 */ /* 0x000fe20008400000 */
[----:B------:R-:W-:Y:S06]  /*4f50*/  @!P0 BRA `(.L_x_95) ;  /* 0x0000000000308947 */ /* 0x000fec0003800000 */
        /* <DEDUP_REMOVED lines=12> */
.L_x_95:
[----:B------:R-:W-:Y:S01]  /*5020*/  USHF.R.U64 UR8, UR12, UR15, UR13 ;  /* 0x0000000f0c087299 */ /* 0x000fe2000800120d */
[----:B------:R-:W-:Y:S01]  /*5030*/  R2UR UR5, R17 ;  /* 0x00000000110572ca */ /* 0x000fe200000e0000 */
[----:B------:R-:W-:Y:S01]  /*5040*/  USHF.R.U32.HI UR4, URZ, UR15, UR13 ;  /* 0x0000000f3f047299 */ /* 0x000fe2000801160d */
[----:B------:R-:W1:Y:S01]  /*5050*/  F2I.U32.TRUNC.NTZ R2, R2 ;  /* 0x0000000200027305 */ /* 0x000e62000020f000 */
[----:B------:R-:W-:Y:S01]  /*5060*/  UIADD3 UR9, UP0, URZ, -UR8, URZ ;  /* 0x800000083f097290 */ /* 0x000fe2000ff1e03f */
[----:B------:R-:W-:Y:S01]  /*5070*/  ULDC.64 UR10, c[0x0][0x620] ;  /* 0x00018800000a7ab9 */ /* 0x000fe20000000a00 */
[----:B------:R-:W-:Y:S02]  /*5080*/  ULDC UR13, c[0x0][0x608] ;  /* 0x00018200000d7ab9 */ /* 0x000fe40000000800 */
[----:B------:R-:W-:Y:S01]  /*5090*/  UIADD3.X UR4, URZ, ~UR4, URZ, UP0, !UPT ;  /* 0x800000043f047290 */ /* 0x000fe200087fe43f */
[----:B------:R-:W-:Y:S01]  /*50a0*/  ULDC UR22, c[0x0][0x148] ;  /* 0x0000520000167ab9 */ /* 0x000fe20000000800 */
[----:B------:R-:W-:-:S02]  /*50b0*/  ULDC UR20, c[0x0][0x648] ;  /* 0x0001920000147ab9 */ /* 0x000fc40000000800 */
[----:B------:R-:W-:Y:S01]  /*50c0*/  UIMAD UR7, UR4, UR10, URZ ;  /* 0x0000000a040772a4 */ /* 0x000fe2000f8e023f */
[----:B------:R-:W-:Y:S02]  /*50d0*/  ULDC UR21, c[0x0][0x638] ;  /* 0x00018e0000157ab9 */ /* 0x000fe40000000800 */
[----:B------:R-:W-:Y:S01]  /*50e0*/  UMOV UR4, UR16 ;  /* 0x0000001000047c82 */ /* 0x000fe20008000000 */
[----:B------:R-:W-:Y:S02]  /*50f0*/  UIMAD UR7, UR9, UR11, UR7 ;  /* 0x0000000b090772a4 */ /* 0x000fe4000f8e0207 */
[----:B------:R-:W-:Y:S01]  /*5100*/  UIMAD.WIDE.U32 UR4, UR9, UR10, UR4 ;  /* 0x0000000a090472a5 */ /* 0x000fe2000f8e0004 */
[----:B0-----:R-:W-:Y:S01]  /*5110*/  R2UR UR10, R0 ;  /* 0x00000000000a72ca */ /* 0x001fe200000e0000 */
[----:B------:R-:W-:Y:S01]  /*5120*/  ULDC UR16, c[0x0][0x658] ;  /* 0x0001960000107ab9 */ /* 0x000fe20000000800 */
[----:B-1----:R-:W-:Y:S01]  /*5130*/  R2UR UR12, R2 ;  /* 0x00000000020c72ca */ /* 0x002fe200000e0000 */
[----:B------:R-:W-:Y:S01]  /*5140*/  UIADD3 UR7, UR5, UR7, URZ ;  /* 0x0000000705077290 */ /* 0x000fe2000fffe03f */
[----:B------:R-:W-:-:S02]  /*5150*/  ULDC UR11, c[0x0][0x144] ;  /* 0x00005100000b7ab9 */ /* 0x000fc40000000800 */
[----:B------:R-:W-:Y:S02]  /*5160*/  ULDC UR5, c[0x0][0x618] ;  /* 0x0001860000057ab9 */ /* 0x000fe40000000800 */
[----:B------:R-:W-:Y:S02]  /*5170*/  USHF.R.U64 UR9, UR4, UR5, UR7 ;  /* 0x0000000504097299 */ /* 0x000fe40008001207 */
[----:B------:R-:W-:-:S03]  /*5180*/  USHF.R.U32.HI UR7, URZ, UR5, UR7 ;  /* 0x000000053f077299 */ /* 0x000fc60008011607 */
[----:B------:R-:W-:Y:S01]  /*5190*/  ULDC.64 UR4, c[0x0][0x640] ;  /* 0x0001900000047ab9 */ /* 0x000fe20000000a00 */
[----:B------:R-:W-:Y:S01]  /*51a0*/  USHF.R.U64 UR15, UR9, UR13, UR7 ;  /* 0x0000000d090f7299 */ /* 0x000fe20008001207 */
[----:B------:R-:W-:Y:S01]  /*51b0*/  ISETP.NE.U32.AND P0, PT, RZ, UR4, PT ;  /* 0x00000004ff007c0c */ /* 0x000fe2000bf05070 */
[----:B------:R-:W-:Y:S02]  /*51c0*/  USHF.R.U32.HI UR7, URZ, UR13, UR7 ;  /* 0x0000000d3f077299 */ /* 0x000fe40008011607 */
[----:B------:R-:W-:Y:S01]  /*51d0*/  UIADD3 UR10, -UR10, URZ, URZ ;  /* 0x0000003f0a0a7290 */ /* 0x000fe2000fffe13f */
[----:B------:R-:W-:Y:S01]  /*51e0*/  ISETP.NE.AND.EX P0, PT, RZ, UR5, PT, P0 ;  /* 0x00000005ff007c0c */ /* 0x000fe2000bf05300 */
[----:B------:R-:W-:Y:S02]  /*51f0*/  USHF.R.U64 UR14, UR15, UR16, UR7 ;  /* 0x000000100f0e7299 */ /* 0x000fe40008001207 */
[----:B------:R-:W-:Y:S02]  /*5200*/  UIADD3 UR18, -UR12, URZ, URZ ;  /* 0x0000003f0c127290 */ /* 0x000fe4000fffe13f */
[----:B------:R-:W-:-:S02]  /*5210*/  USHF.R.U32.HI UR13, URZ, UR16, UR7 ;  /* 0x000000103f0d7299 */ /* 0x000fc40008011607 */
[----:B------:R-:W-:Y:S01]  /*5220*/  UIMAD UR19, UR11, UR10, UR6 ;  /* 0x0000000a0b1372a4 */ /* 0x000fe2000f8e0206 */
[----:B------:R-:W-:-:S05]  /*5230*/  UMOV UR12, UR14 ;  /* 0x0000000e000c7c82 */ /* 0x000fca0008000000 */
[----:B------:R-:W-:Y:S06]  /*5240*/  @!P0 BRA `(.L_x_96) ;  /* 0x0000000000288947 */ /* 0x000fec0003800000 */
        /* <DEDUP_REMOVED lines=10> */
.L_x_96:
[----:B------:R-:W-:Y:S01]  /*52f0*/  UISETP.NE.AND UP0, UPT, UR45, URZ, UPT ;  /* 0x0000003f2d00728c */ /* 0x000fe2000bf05270 */
[----:B------:R-:W-:Y:S01]  /*5300*/  IMAD.MOV.U32 R0, RZ, RZ, 0x1 ;  /* 0x00000001ff007424 */ /* 0x000fe200078e00ff */
[----:B------:R-:W-:Y:S01]  /*5310*/  USHF.R.U64 UR4, UR12, UR20, UR13 ;  /* 0x000000140c047299 */ /* 0x000fe2000800120d */
[----:B------:R-:W-:Y:S01]  /*5320*/  IMAD.U32 R19, RZ, RZ, UR8 ;  /* 0x00000008ff137e24 */ /* 0x000fe2000f8e00ff */
[----:B------:R-:W-:Y:S02]  /*5330*/  ULOP3.LUT UR15, UR15, UR44, URZ, 0xc0, !UPT ;  /* 0x0000002c0f0f7292 */ /* 0x000fe4000f8ec03f */
[----:B------:R-:W-:Y:S02]  /*5340*/  UIADD3 UR5, -UR4, URZ, URZ ;  /* 0x0000003f04057290 */ /* 0x000fe4000fffe13f */
[----:B------:R-:W-:Y:S02]  /*5350*/  ULOP3.LUT UR9, UR9, UR41, URZ, 0xc0, !UPT ;  /* 0x0000002909097292 */ /* 0x000fe4000f8ec03f */
[----:B------:R-:W-:-:S02]  /*5360*/  UIMAD UR4, UR42, UR4, UR15 ;  /* 0x000000042a0472a4 */ /* 0x000fc4000f8e020f */
[----:B------:R-:W-:Y:S02]  /*5370*/  @UP0 UIMAD UR19, UR22, UR18, UR17 ;  /* 0x00000012161302a4 */ /* 0x000fe4000f8e0211 */
[----:B------:R-:W-:Y:S01]  /*5380*/  UIMAD UR14, UR5, UR21, UR14 ;  /* 0x00000015050e72a4 */ /* 0x000fe2000f8e020e */
[----:B------:R-:W-:Y:S02]  /*5390*/  ULDC UR6, c[0x0][0x600] ;  /* 0x0001800000067ab9 */ /* 0x000fe40000000800 */
[----:B------:R-:W-:Y:S01]  /*53a0*/  ULDC UR5, c[0x0][0x610] ;  /* 0x0001840000057ab9 */ /* 0x000fe20000000800 */
[----:B------:R-:W-:Y:S02]  /*53b0*/  UIMAD UR14, UR14, UR6, UR9 ;  /* 0x000000060e0e72a4 */ /* 0x000fe4000f8e0209 */
[----:B------:R-:W-:-:S04]  /*53c0*/  UIMAD UR4, UR4, UR5, UR19 ;  /* 0x00000005040472a4 */ /* 0x000fc8000f8e0213 */
[----:B------:R-:W-:Y:S02]  /*53d0*/  USEL UR5, UR14, UR4, !UP0 ;  /* 0x000000040e057287 */ /* 0x000fe4000c000000 */
[----:B------:R-:W-:-:S04]  /*53e0*/  USEL UR4, UR4, UR14, !UP0 ;  /* 0x0000000e04047287 */ /* 0x000fc8000c000000 */
[----:B------:R-:W-:Y:S02]  /*53f0*/  IMAD.U32 R2, RZ, RZ, UR5 ;  /* 0x00000005ff027e24 */ /* 0x000fe4000f8e00ff */
[----:B------:R-:W-:-:S07]  /*5400*/  IMAD.U32 R18, RZ, RZ, UR4 ;  /* 0x00000004ff127e24 */ /* 0x000fce000f8e00ff */
.L_x_94:
[----:B------:R-:W-:Y:S01]  /*5410*/  UIADD3 UR43, UR49, UR43, URZ ;  /* 0x0000002b312b7290 */ /* 0x000fe2000fffe03f */
[----:B------:R-:W-:Y:S02]  /*5420*/  LOP3.LUT P0, RZ, R0, 0xff, RZ, 0xc0, !PT ;  /* 0x000000ff00ff7812 */ /* 0x000fe4000780c0ff */
[----:B------:R-:W-:Y:S01]  /*5430*/  LOP3.LUT R66, R66, 0x1, RZ, 0x3c, !PT ;  /* 0x0000000142427812 */ /* 0x000fe200078e3cff */
[----:B------:R-:W-:Y:S02]  /*5440*/  USHF.R.U32.HI UR4, URZ, 0x2, UR43 ;  /* 0x000000023f047899 */ /* 0x000fe4000801162b */
[----:B------:R-:W-:Y:S02]  /*5450*/  UISETP.GT.U32.AND UP0, UPT, UR43, 0x3, UPT ;  /* 0x000000032b00788c */ /* 0x000fe4000bf04070 */
[----:B------:R-:W-:Y:S02]  /*5460*/  ULOP3.LUT UR4, UR4, 0x1, URZ, 0xc0, !UPT ;  /* 0x0000000104047892 */ /* 0x000fe4000f8ec03f */
[----:B------:R-:W-:-:S02]  /*5470*/  UISETP.LT.U32.AND UP0, UPT, UR49, 0x4, UP0 ;  /* 0x000000043100788c */ /* 0x000fc40008701070 */
[----:B------:R-:W-:Y:S02]  /*5480*/  UISETP.NE.U32.AND UP1, UPT, UR4, 0x1, UPT ;  /* 0x000000010400788c */ /* 0x000fe4000bf25070 */
[----:B------:R-:W-:Y:S02]  /*5490*/  USEL UR5, URZ, 0x1, !UP0 ;  /* 0x000000013f057887 */ /* 0x000fe4000c000000 */
[----:B------:R-:W-:Y:S02]  /*54a0*/  UISETP.GT.U32.AND UP1, UPT, UR49, 0x3, !UP1 ;  /* 0x000000033100788c */ /* 0x000fe4000cf24070 */
[----:B------:R-:W-:Y:S02]  /*54b0*/  ULOP3.LUT UR43, UR43, 0x3, URZ, 0xc0, !UPT ;  /* 0x000000032b2b7892 */ /* 0x000fe4000f8ec03f */
[----:B------:R-:W-:-:S04]  /*54c0*/  USEL UR4, URZ, 0x1, !UP1 ;  /* 0x000000013f047887 */ /* 0x000fc8000c800000 */
[----:B------:R-:W-:Y:S01]  /*54d0*/  ULOP3.LUT UR46, UR4, UR46, UR5, 0x96, !UPT ;  /* 0x0000002e042e7292 */ /* 0x000fe2000f8e9605 */
[----:B------:R-:W-:Y:S11]  /*54e0*/  @P0 BRA `(.L_x_97) ;  /* 0xffffffc0006c0947 */ /* 0x000ff6000383ffff */
[----:B------:R-:W-:Y:S05]  /*54f0*/  EXIT ;  /* 0x000000000000794d */ /* 0x000fea0003800000 */
.L_x_12:
[----:B------:R-:W-:-:S08]  /*5500*/  ISETP.NE.AND P0, PT, RZ, UR8, PT ;  /* 0x00000008ff007c0c */ /* 0x000fd0000bf05270 */
[----:B-----5:R-:W0:-:S00]  /*5510*/  USETMAXREG.DEALLOC.CTAPOOL 0x28 ;  /* 0x00000028000079c8 */ /* 0x020e0000080e0500 */
[----:B------:R-:W-:Y:S05]  /*5520*/  @P0 EXIT ;  /* 0x000000000000094d */ /* 0x000fea0003800000 */
[----:B0-----:R-:W-:Y:S01]  /*5530*/  LOP3.LUT P0, RZ, R0, 0xff, RZ, 0xc0, !PT ;  /* 0x000000ff00ff7812 */ /* 0x001fe2000780c0ff */
[----:B------:R-:W-:Y:S02]  /*5540*/  IMAD.MOV.U32 R8, RZ, RZ, 0x1 ;  /* 0x00000001ff087424 */ /* 0x000fe400078e00ff */
[----:B------:R-:W-:-:S10]  /*5550*/  IMAD.MOV.U32 R0, RZ, RZ, RZ ;  /* 0x000000ffff007224 */ /* 0x000fd400078e00ff */
[----:B------:R-:W-:Y:S05]  /*5560*/  @!P0 BRA `(.L_x_98) ;  /* 0x0000000c00948947 */ /* 0x000fea0003800000 */
[----:B------:R-:W-:Y:S01]  /*5570*/  LOP3.LUT P0, RZ, R4, 0x1f, RZ, 0xc0, !PT ;  /* 0x0000001f04ff7812 */ /* 0x000fe2000780c0ff */
[----:B------:R-:W-:Y:S01]  /*5580*/  ULDC UR21, c[0x0][0x658] ;  /* 0x0001960000157ab9 */ /* 0x000fe20000000800 */
[----:B------:R-:W-:Y:S01]  /*5590*/  UMOV UR4, 0xffffffff ;  /* 0xffffffff00047882 */ /* 0x000fe20000000000 */
[----:B------:R-:W-:Y:S01]  /*55a0*/  BSSY B0, `(.L_x_98) ;  /* 0x00000e1000007945 */ /* 0x000fe20003800000 */
[----:B------:R-:W-:Y:S01]  /*55b0*/  USHF.L.U32 UR4, UR4, UR21, URZ ;  /* 0x0000001504047299 */ /* 0x000fe2000800063f */
[C---:B------:R-:W-:Y:S01]  /*55c0*/  ISETP.NE.AND P3, PT, R3.reuse, RZ, PT ;  /* 0x000000ff0300720c */ /* 0x040fe20003f65270 */
[----:B------:R-:W-:Y:S01]  /*55d0*/  IMAD.MOV.U32 R9, RZ, RZ, 0x1 ;  /* 0x00000001ff097424 */ /* 0x000fe200078e00ff */
[----:B------:R-:W-:Y:S01]  /*55e0*/  ISETP.NE.OR P0, PT, R3, RZ, !P0 ;  /* 0x000000ff0300720c */ /* 0x000fe20004705670 */
[----:B------:R-:W-:Y:S01]  /*55f0*/  IMAD.MOV.U32 R8, RZ, RZ, 0x1 ;  /* 0x00000001ff087424 */ /* 0x000fe200078e00ff */
[----:B------:R-:W-:Y:S01]  /*5600*/  ULDC UR13, c[0x0][0x600] ;  /* 0x00018000000d7ab9 */ /* 0x000fe20000000800 */
[----:B------:R-:W-:Y:S01]  /*5610*/  IMAD.MOV.U32 R0, RZ, RZ, RZ ;  /* 0x000000ffff007224 */ /* 0x000fe200078e00ff */
[----:B------:R-:W-:Y:S01]  /*5620*/  UMOV UR5, 0x1 ;  /* 0x0000000100057882 */ /* 0x000fe20000000000 */
[----:B------:R-:W-:-:S02]  /*5630*/  UIADD3 UR23, UR38, 0x1, URZ ;  /* 0x0000000126177890 */ /* 0x000fc4000fffe03f */
[----:B------:R-:W-:Y:S02]  /*5640*/  ULOP3.LUT UR29, UR39, 0x2, URZ, 0xfc, !UPT ;  /* 0x00000002271d7892 */ /* 0x000fe4000f8efc3f */
[----:B------:R-:W-:Y:S02]  /*5650*/  UIADD3 UR13, UR13, -0x1, URZ ;  /* 0xffffffff0d0d7890 */ /* 0x000fe4000fffe03f */
[----:B------:R-:W-:Y:S02]  /*5660*/  USHF.L.U32 UR21, UR5, UR21, URZ ;  /* 0x0000001505157299 */ /* 0x000fe4000800063f */
[----:B------:R-:W-:Y:S01]  /*5670*/  ULOP3.LUT UR22, URZ, UR4, URZ, 0x33, !UPT ;  /* 0x000000043f167292 */ /* 0x000fe2000f8e333f */
[----:B------:R-:W-:-:S11]  /*5680*/  ULDC.64 UR14, c[0x0][0x198] ;  /* 0x00006600000e7ab9 */ /* 0x000fd60000000a00 */
.L_x_110:
[----:B------:R-:W-:-:S03]  /*5690*/  UMOV UR4, 0xffffffff ;  /* 0xffffffff00047882 */ /* 0x000fc60000000000 */
[----:B------:R-:W-:Y:S05]  /*56a0*/  BRA.DIV UR4, `(.L_x_99) ;  /* 0x00000012045c7947 */ /* 0x000fea000b800000 */
[----:B------:R-:W-:-:S13]  /*56b0*/  ELECT P6, URZ, PT ;  /* 0x00000000003f782f */ /* 0x000fda00038c0000 */
.L_x_123:
[----:B------:R-:W0:Y:S01]  /*56c0*/  LDC R3, c[0x0][0x28c] ;  /* 0x0000a300ff037b82 */ /* 0x000e220000000800 */
[----:B------:R-:W-:Y:S01]  /*56d0*/  BSSY B1, `(.L_x_100) ;  /* 0x0000058000017945 */ /* 0x000fe20003800000 */
[----:B0-----:R-:W-:-:S13]  /*56e0*/  ISETP.LT.OR P6, PT, R3, 0x1, !P6 ;  /* 0x000000010300780c */ /* 0x001fda00077c1670 */
[----:B------:R-:W-:Y:S05]  /*56f0*/  @P6 BRA `(.L_x_101) ;  /* 0x0000000400546947 */ /* 0x000fea0003800000 */
[----:B------:R-:W-:Y:S02]  /*5700*/  IMAD.SHL.U32 R6, R2, 0x40, RZ ;  /* 0x0000004002067824 */ /* 0x000fe400078e00ff */
[----:B------:R-:W-:Y:S02]  /*5710*/  IMAD.SHL.U32 R18, R18, 0x40, RZ ;  /* 0x0000004012127824 */ /* 0x000fe400078e00ff */
[----:B------:R-:W-:Y:S02]  /*5720*/  IMAD.MOV.U32 R11, RZ, RZ, RZ ;  /* 0x000000ffff0b7224 */ /* 0x000fe400078e00ff */
[----:B------:R-:W-:Y:S02]  /*5730*/  IMAD.U32 R12, RZ, RZ, UR23 ;  /* 0x00000017ff0c7e24 */ /* 0x000fe4000f8e00ff */
[----:B------:R-:W-:Y:S02]  /*5740*/  IMAD.MOV.U32 R2, RZ, RZ, R8 ;  /* 0x000000ffff027224 */ /* 0x000fe400078e0008 */
[----:B------:R-:W-:-:S07]  /*5750*/  IMAD.MOV.U32 R3, RZ, RZ, R0 ;  /* 0x000000ffff037224 */ /* 0x000fce00078e0000 */
.L_x_105:
[----:B------:R-:W0:Y:S01]  /*5760*/  S2R R5, SR_CgaCtaId ;  /* 0x0000000000057919 */ /* 0x000e220000008800 */
[----:B-1----:R-:W-:-:S04]  /*5770*/  MOV R4, 0x400 ;  /* 0x0000040000047802 */ /* 0x002fc80000000f00 */
[----:B0-----:R-:W-:Y:S02]  /*5780*/  LEA R10, R5, R4, 0x18 ;  /* 0x00000004050a7211 */ /* 0x001fe400078ec0ff */
[----:B------:R-:W-:Y:S01]  /*5790*/  SHF.L.U32 R4, R2, 0x1f, RZ ;  /* 0x0000001f02047819 */ /* 0x000fe200000006ff */
[----:B------:R-:W0:Y:S02]  /*57a0*/  @!P3 LDC R5, c[0x0][0x500] ;  /* 0x00014000ff05bb82 */ /* 0x000e240000000800 */
[----:B------:R-:W-:-:S04]  /*57b0*/  IMAD R7, R3, 0x8, R10 ;  /* 0x0000000803077824 */ /* 0x000fc800078e020a */
[----:B------:R-:W1:Y:S02]  /*57c0*/  SYNCS.PHASECHK.TRANS64.TRYWAIT P1, [R7+URZ+0x20], R4 ;  /* 0x00002004070075a7 */ /* 0x000e64000802017f */
[----:B-1----:R-:W-:Y:S05]  /*57d0*/  @!P1 BRA `(.L_x_102) ;  /* 0x0000001000309947 */ /* 0x002fea0003800000 */
.L_x_124:
[----:B------:R-:W-:Y:S01]  /*57e0*/  UPRMT UR4, UR29, 0x9910, URZ ;  /* 0x000099101d047896 */ /* 0x000fe2000800003f */
[----:B0-----:R0:W-:Y:S03]  /*57f0*/  @!P3 SYNCS.ARRIVE.TRANS64 RZ, [R7+URZ], R5 ;  /* 0x0000000507ffb9a7 */ /* 0x0011e6000800003f */
[----:B------:R-:W-:-:S06]  /*5800*/  UISETP.NE.AND UP0, UPT, UR4, 0x2, UPT ;  /* 0x000000020400788c */ /* 0x000fcc000bf05270 */
[----:B------:R-:W-:-:S13]  /*5810*/  PLOP3.LUT P1, PT, PT, PT, UP0, 0x80, 0x0 ;  /* 0x000000000000781c */ /* 0x000fda0003f2f008 */
[----:B0-----:R-:W-:Y:S05]  /*5820*/  @P1 BRA `(.L_x_103) ;  /* 0x0000000000041947 */ /* 0x001fea0003800000 */
[----:B------:R-:W-:Y:S01]  /*5830*/  BPT.TRAP 0x1 ;  /* 0x000000040000795c */ /* 0x000fe20000300000 */
.L_x_103:
[----:B------:R-:W-:Y:S05]  /*5840*/  @P0 BRA `(.L_x_104) ;  /* 0x0000000000040947 */ /* 0x000fea0003800000 */
[----:B------:R-:W-:Y:S01]  /*5850*/  BPT.TRAP 0x1 ;  /* 0x000000040000795c */ /* 0x000fe20000300000 */
.L_x_104:
[----:B------:R-:W-:Y:S01]  /*5860*/  IMAD R10, R3, 0x8000, R10 ;  /* 0x00008000030a7824 */ /* 0x000fe200078e020a */
[----:B------:R-:W-:Y:S01]  /*5870*/  R2UR UR10, R11 ;  /* 0x000000000b0a72ca */ /* 0x000fe200000e0000 */
[----:B------:R-:W-:Y:S01]  /*5880*/  UIADD3 UR30, UP0, UR14, 0xf0, URZ ;  /* 0x000000f00e1e7890 */ /* 0x000fe2000ff1e03f */
[----:B------:R-:W-:Y:S01]  /*5890*/  R2UR UR9, R7 ;  /* 0x00000000070972ca */ /* 0x000fe200000e0000 */
[----:B------:R-:W-:Y:S01]  /*58a0*/  VIADD R12, R12, 0xffffffff ;  /* 0xffffffff0c0c7836 */ /* 0x000fe20000000000 */
[----:B------:R-:W-:Y:S01]  /*58b0*/  R2UR UR18, R10 ;  /* 0x000000000a1272ca */ /* 0x000fe200000e0000 */
[----:B------:R-:W-:Y:S01]  /*58c0*/  UIADD3.X UR31, URZ, UR15, URZ, UP0, !UPT ;  /* 0x0000000f3f1f7290 */ /* 0x000fe200087fe43f */
[----:B------:R-:W-:Y:S01]  /*58d0*/  R2UR UR11, R18 ;  /* 0x00000000120b72ca */ /* 0x000fe200000e0000 */
[----:B------:R-:W-:Y:S01]  /*58e0*/  UIADD3 UR6, UP1, UR14, 0x1f0, URZ ;  /* 0x000001f00e067890 */ /* 0x000fe2000ff3e03f */
[----:B------:R-:W-:Y:S01]  /*58f0*/  R2UR UR12, R19 ;  /* 0x00000000130c72ca */ /* 0x000fe200000e0000 */
[----:B------:R-:W-:Y:S01]  /*5900*/  UMOV UR4, 0x0 ;  /* 0x0000000000047882 */ /* 0x000fe20000000000 */
[----:B------:R-:W-:Y:S01]  /*5910*/  R2UR UR35, R6 ;  /* 0x00000000062372ca */ /* 0x000fe200000e0000 */
[----:B------:R-:W-:Y:S01]  /*5920*/  UMOV UR5, 0x10000000 ;  /* 0x1000000000057882 */ /* 0x000fe20000000000 */
[----:B------:R-:W-:Y:S01]  /*5930*/  UIADD3.X UR7, URZ, UR15, URZ, UP1, !UPT ;  /* 0x0000000f3f077290 */ /* 0x000fe20008ffe43f */
[----:B------:R-:W-:Y:S01]  /*5940*/  ISETP.GT.AND P2, PT, R12, 0x1, PT ;  /* 0x000000010c00780c */ /* 0x000fe20003f44270 */
[----:B------:R-:W-:Y:S01]  /*5950*/  UIADD3 UR58, UR10, 0x20, URZ ;  /* 0x000000200a3a7890 */ /* 0x000fe2000fffe03f */
[----:B------:R-:W-:Y:S01]  /*5960*/  VIADD R3, R3, 0x1 ;  /* 0x0000000103037836 */ /* 0x000fe20000000000 */
[----:B------:R-:W-:Y:S01]  /*5970*/  UIADD3 UR50, UR10, 0x40, URZ ;  /* 0x000000400a327890 */ /* 0x000fe2000fffe03f */
[----:B------:R-:W-:Y:S01]  /*5980*/  VIADD R11, R11, 0x80 ;  /* 0x000000800b0b7836 */ /* 0x000fe20000000000 */
[----:B------:R-:W-:-:S02]  /*5990*/  UIADD3 UR8, UR18, 0x180, URZ ;  /* 0x0000018012087890 */ /* 0x000fc4000fffe03f */
[----:B------:R-:W-:Y:S01]  /*59a0*/  UIADD3 UR56, UR18, 0x2180, URZ ;  /* 0x0000218012387890 */ /* 0x000fe2000fffe03f */
[C---:B------:R-:W-:Y:S01]  /*59b0*/  ISETP.NE.AND P1, PT, R3.reuse, 0x4, PT ;  /* 0x000000040300780c */ /* 0x040fe20003f25270 */
[----:B------:R-:W-:Y:S02]  /*59c0*/  UIADD3 UR48, UR18, 0x4180, URZ ;  /* 0x0000418012307890 */ /* 0x000fe4000fffe03f */
[----:B------:R-:W-:Y:S01]  /*59d0*/  UIADD3 UR42, UR10, 0x60, URZ ;  /* 0x000000600a2a7890 */ /* 0x000fe2000fffe03f */
[----:B------:R-:W-:Y:S01]  /*59e0*/  SEL R5, RZ, 0x1, P1 ;  /* 0x00000001ff057807 */ /* 0x000fe20000800000 */
[----:B------:R-:W-:Y:S01]  /*59f0*/  UIADD3 UR40, UR18, 0x6180, URZ ;  /* 0x0000618012287890 */ /* 0x000fe2000fffe03f */
[----:B------:R0:W-:Y:S01]  /*5a00*/  UTMALDG.3D [UR8], [UR30], desc[UR4] ;  /* 0x000004081e0075b4 */ /* 0x0001e20008011000 */
[----:B------:R-:W-:Y:S01]  /*5a10*/  UIADD3 UR32, UR18, 0x20180, URZ ;  /* 0x0002018012207890 */ /* 0x000fe2000fffe03f */
[----:B------:R-:W-:Y:S01]  /*5a20*/  LOP3.LUT R2, R2, R5, RZ, 0x3c, !PT ;  /* 0x0000000502027212 */ /* 0x000fe200078e3cff */
[----:B------:R-:W-:Y:S01]  /*5a30*/  UIADD3 UR24, UR18, 0x22180, URZ ;  /* 0x0002218012187890 */ /* 0x000fe2000fffe03f */
[----:B------:R-:W-:Y:S01]  /*5a40*/  SEL R3, R3, RZ, P1 ;  /* 0x000000ff03037207 */ /* 0x000fe20000800000 */
[----:B------:R-:W-:Y:S01]  /*5a50*/  UIADD3 UR16, UR18, 0x24180, URZ ;  /* 0x0002418012107890 */ /* 0x000fe2000fffe03f */
[----:B------:R-:W-:Y:S01]  /*5a60*/  UMOV UR57, UR9 ;  /* 0x0000000900397c82 */ /* 0x000fe20008000000 */
        /* <DEDUP_REMOVED lines=8> */
[----:B------:R2:W-:Y:S01]  /*5af0*/  UTMALDG.3D [UR56], [UR30], desc[UR4] ;  /* 0x000004381e0075b4 */ /* 0x0005e20008011000 */
[----:B------:R-:W-:Y:S01]  /*5b00*/  UMOV UR33, UR9 ;  /* 0x0000000900217c82 */ /* 0x000fe20008000000 */
[----:B------:R-:W-:Y:S01]  /*5b10*/  UMOV UR34, UR10 ;  /* 0x0000000a00227c82 */ /* 0x000fe20008000000 */
[----:B------:R-:W-:Y:S01]  /*5b20*/  UMOV UR36, UR12 ;  /* 0x0000000c00247c82 */ /* 0x000fe20008000000 */
[----:B------:R-:W-:Y:S01]  /*5b30*/  UMOV UR25, UR9 ;  /* 0x0000000900197c82 */ /* 0x000fe20008000000 */
[----:B------:R-:W-:Y:S01]  /*5b40*/  UMOV UR27, UR35 ;  /* 0x00000023001b7c82 */ /* 0x000fe20008000000 */
[----:B------:R-:W-:Y:S01]  /*5b50*/  UMOV UR28, UR12 ;  /* 0x0000000c001c7c82 */ /* 0x000fe20008000000 */
[----:B------:R-:W-:Y:S01]  /*5b60*/  UMOV UR26, UR58 ;  /* 0x0000003a001a7c82 */ /* 0x000fe20008000000 */
[----:B0-----:R-:W-:Y:S01]  /*5b70*/  UIADD3 UR8, UR18, 0x26180, URZ ;  /* 0x0002618012087890 */ /* 0x001fe2000fffe03f */
[----:B------:R2:W-:Y:S01]  /*5b80*/  UTMALDG.3D [UR48], [UR30], desc[UR4] ;  /* 0x000004301e0075b4 */ /* 0x0005e20008011000 */
[----:B------:R-:W-:Y:S01]  /*5b90*/  UMOV UR17, UR9 ;  /* 0x0000000900117c82 */ /* 0x000fe20008000000 */
[----:B------:R-:W-:Y:S01]  /*5ba0*/  UMOV UR19, UR35 ;  /* 0x0000002300137c82 */ /* 0x000fe20008000000 */
[----:B------:R-:W-:Y:S01]  /*5bb0*/  UMOV UR20, UR12 ;  /* 0x0000000c00147c82 */ /* 0x000fe20008000000 */
[----:B------:R-:W-:Y:S01]  /*5bc0*/  UMOV UR18, UR50 ;  /* 0x0000003200127c82 */ /* 0x000fe20008000000 */
[----:B------:R-:W-:Y:S01]  /*5bd0*/  UMOV UR11, UR35 ;  /* 0x00000023000b7c82 */ /* 0x000fe20008000000 */
[----:B------:R-:W-:Y:S01]  /*5be0*/  UMOV UR10, UR42 ;  /* 0x0000002a000a7c82 */ /* 0x000fe20008000000 */
[----:B------:R2:W-:Y:S01]  /*5bf0*/  UTMALDG.3D [UR40], [UR30], desc[UR4] ;  /* 0x000004281e0075b4 */ /* 0x0005e20008011000 */
[----:B------:R2:W-:Y:S01]  /*5c00*/  UTMALDG.3D [UR32], [UR6], desc[UR4] ;  /* 0x00000420060075b4 */ /* 0x0005e20008011000 */
[----:B------:R2:W-:Y:S01]  /*5c10*/  UTMALDG.3D [UR24], [UR6], desc[UR4] ;  /* 0x00000418060075b4 */ /* 0x0005e20008011000 */
[----:B------:R2:W-:Y:S01]  /*5c20*/  UTMALDG.3D [UR16], [UR6], desc[UR4] ;  /* 0x00000410060075b4 */ /* 0x0005e20008011000 */
[----:B------:R2:W-:Y:S02]  /*5c30*/  UTMALDG.3D [UR8], [UR6], desc[UR4] ;  /* 0x00000408060075b4 */ /* 0x0005e40008011000 */
[----:B--2---:R-:W-:Y:S05]  /*5c40*/  @P2 BRA `(.L_x_105) ;  /* 0xfffffff800c42947 */ /* 0x004fea000383ffff */
.L_x_101:
[----:B------:R-:W-:Y:S05]  /*5c50*/  BSYNC B1 ;  /* 0x0000000000017941 */ /* 0x000fea0003800000 */
.L_x_100:
[----:B------:R-:W-:Y:S01]  /*5c60*/  LOP3.LUT P4, RZ, R9, 0xff, RZ, 0xc0, !PT ;  /* 0x000000ff09ff7812 */ /* 0x000fe2000788c0ff */
[----:B------:R-:W-:Y:S01]  /*5c70*/  VIADD R0, R0, UR38 ;  /* 0x0000002600007c36 */ /* 0x000fe20008000000 */
[----:B------:R-:W-:Y:S01]  /*5c80*/  ULDC.64 UR4, c[0x0][0x650] ;  /* 0x0001940000047ab9 */ /* 0x000fe20000000a00 */
[----:B------:R-:W-:Y:S01]  /*5c90*/  BSSY B1, `(.L_x_106) ;  /* 0x000006f000017945 */ /* 0x000fe20003800000 */
[----:B------:R-:W-:Y:S01]  /*5ca0*/  IMAD.MOV.U32 R18, RZ, RZ, -0x1 ;  /* 0xffffffffff127424 */ /* 0x000fe200078e00ff */
[----:B------:R-:W-:Y:S01]  /*5cb0*/  PRMT R9, RZ, 0x7610, R9 ;  /* 0x00007610ff097816 */ /* 0x000fe20000000009 */
[----:B------:R-:W-:Y:S01]  /*5cc0*/  IMAD.MOV.U32 R19, RZ, RZ, -0x1 ;  /* 0xffffffffff137424 */ /* 0x000fe200078e00ff */
[C---:B------:R-:W-:Y:S02]  /*5cd0*/  ISETP.GT.U32.AND P1, PT, R0.reuse, 0x3, PT ;  /* 0x000000030000780c */ /* 0x040fe40003f24070 */
[----:B------:R-:W-:Y:S02]  /*5ce0*/  SHF.R.U32.HI R2, RZ, 0x2, R0 ;  /* 0x00000002ff027819 */ /* 0x000fe40000011600 */
[----:B------:R-:W-:-:S02]  /*5cf0*/  LOP3.LUT R0, R0, 0x3, RZ, 0xc0, !PT ;  /* 0x0000000300007812 */ /* 0x000fc400078ec0ff */
[----:B-1----:R-:W0:Y:S01]  /*5d00*/  @P4 S2R R4, SR_CgaCtaId ;  /* 0x0000000000044919 */ /* 0x002e220000008800 */
[----:B------:R-:W-:Y:S02]  /*5d10*/  @P4 MOV R3, 0x400 ;  /* 0x0000040000034802 */ /* 0x000fe40000000f00 */
[----:B------:R-:W-:-:S04]  /*5d20*/  LOP3.LUT R2, R2, 0x1, RZ, 0xc0, !PT ;  /* 0x0000000102027812 */ /* 0x000fc800078ec0ff */
[----:B------:R-:W-:Y:S02]  /*5d30*/  ISETP.NE.U32.AND P2, PT, R2, 0x1, PT ;  /* 0x000000010200780c */ /* 0x000fe40003f45070 */
[----:B0-----:R-:W-:Y:S01]  /*5d40*/  @P4 LEA R3, R4, R3, 0x18 ;  /* 0x0000000304034211 */ /* 0x001fe200078ec0ff */
[----:B------:R-:W-:-:S03]  /*5d50*/  IMAD.U32 R4, RZ, RZ, UR38 ;  /* 0x00000026ff047e24 */ /* 0x000fc6000f8e00ff */
[----:B------:R0:W-:Y:S01]  /*5d60*/  @P4 SYNCS.ARRIVE.TRANS64.A1T0 RZ, [R3+URZ+0x78], RZ ;  /* 0x000078ff03ff49a7 */ /* 0x0001e2000810003f */
[----:B------:R-:W-:Y:S02]  /*5d70*/  IADD3 R16, P4, R16, UR54, RZ ;  /* 0x0000003610107c10 */ /* 0x000fe4000ff9e0ff */
[----:B------:R-:W-:Y:S02]  /*5d80*/  ISETP.LT.U32.AND P1, PT, R4, 0x4, P1 ;  /* 0x000000040400780c */ /* 0x000fe40000f21070 */
[----:B------:R-:W-:Y:S02]  /*5d90*/  IADD3.X R17, R17, UR37, RZ, P4, !PT ;  /* 0x0000002511117c10 */ /* 0x000fe4000a7fe4ff */
[----:B------:R-:W-:Y:S02]  /*5da0*/  ISETP.GE.U32.AND P4, PT, R16, UR4, PT ;  /* 0x0000000410007c0c */ /* 0x000fe4000bf86070 */
[----:B0-----:R-:W-:Y:S02]  /*5db0*/  SEL R3, RZ, 0x1, !P1 ;  /* 0x00000001ff037807 */ /* 0x001fe40004800000 */
[----:B------:R-:W-:-:S02]  /*5dc0*/  ISETP.GE.U32.AND.EX P1, PT, R17, UR5, PT, P4 ;  /* 0x0000000511007c0c */ /* 0x000fc4000bf26140 */
[----:B------:R-:W-:-:S04]  /*5dd0*/  ISETP.GT.U32.AND P2, PT, R4, 0x3, !P2 ;  /* 0x000000030400780c */ /* 0x000fc80005744070 */
[----:B------:R-:W-:-:S04]  /*5de0*/  SEL R2, RZ, 0x1, !P2 ;  /* 0x00000001ff027807 */ /* 0x000fc80005000000 */
[--C-:B------:R-:W-:Y:S01]  /*5df0*/  LOP3.LUT R8, R2, R8, R3.reuse, 0x96, !PT ;  /* 0x0000000802087212 */ /* 0x100fe200078e9603 */
[----:B------:R-:W-:Y:S01]  /*5e00*/  IMAD.MOV.U32 R2, RZ, RZ, -0x1 ;  /* 0xffffffffff027424 */ /* 0x000fe200078e00ff */
[----:B------:R-:W-:Y:S01]  /*5e10*/  PRMT R3, RZ, 0x7610, R3 ;  /* 0x00007610ff037816 */ /* 0x000fe20000000003 */
[----:B------:R-:W-:Y:S06]  /*5e20*/  @P1 BRA `(.L_x_107) ;  /* 0x0000000400541947 */ /* 0x000fec0003800000 */
[----:B------:R-:W0:Y:S01]  /*5e30*/  S2UR UR4, SR_CTAID.X ;  /* 0x00000000000479c3 */ /* 0x000e220000002500 */
[----:B------:R-:W-:Y:S01]  /*5e40*/  ULDC.64 UR6, c[0x0][0x628] ;  /* 0x00018a0000067ab9 */ /* 0x000fe20000000a00 */
[----:B------:R-:W-:Y:S01]  /*5e50*/  ULDC UR5, c[0x0][0x150] ;  /* 0x0000540000057ab9 */ /* 0x000fe20000000800 */
[----:B------:R-:W-:Y:S01]  /*5e60*/  ISETP.NE.U32.AND P1, PT, RZ, UR6, PT ;  /* 0x00000006ff007c0c */ /* 0x000fe2000bf25070 */
[----:B------:R-:W-:Y:S01]  /*5e70*/  ULDC UR8, c[0x0][0x630] ;  /* 0x00018c0000087ab9 */ /* 0x000fe20000000800 */
[----:B------:R-:W-:Y:S01]  /*5e80*/  ULDC UR10, c[0x0][0x154] ;  /* 0x00005500000a7ab9 */ /* 0x000fe20000000800 */
[----:B------:R-:W-:Y:S01]  /*5e90*/  IMAD.MOV.U32 R2, RZ, RZ, R16 ;  /* 0x000000ffff027224 */ /* 0x000fe200078e0010 */
[----:B------:R-:W-:Y:S01]  /*5ea0*/  ISETP.NE.AND.EX P1, PT, RZ, UR7, PT, P1 ;  /* 0x00000007ff007c0c */ /* 0x000fe2000bf25310 */
[----:B------:R-:W1:Y:S01]  /*5eb0*/  S2UR UR9, SR_CTAID.Y ;  /* 0x00000000000979c3 */ /* 0x000e620000002600 */
[----:B0-----:R-:W-:-:S05]  /*5ec0*/  I2FP.F32.U32 R3, UR4 ;  /* 0x0000000400037c45 */ /* 0x001fca0008201000 */
[----:B------:R-:W-:Y:S01]  /*5ed0*/  FMUL R10, R3, UR5 ;  /* 0x00000005030a7c20 */ /* 0x000fe20008400000 */
[----:B------:R-:W-:-:S05]  /*5ee0*/  IMAD.MOV.U32 R3, RZ, RZ, R17 ;  /* 0x000000ffff037224 */ /* 0x000fca00078e0011 */
[----:B------:R-:W-:Y:S05]  /*5ef0*/  @!P1 BRA `(.L_x_108) ;  /* 0x0000000000289947 */ /* 0x000fea0003800000 */
[----:B------:R-:W-:Y:S02]  /*5f00*/  ULDC UR5, c[0x0][0x634] ;  /* 0x00018d0000057ab9 */ /* 0x000fe40000000800 */
[----:B------:R-:W-:-:S05]  /*5f10*/  IADD3 R7, P1, R16, UR5, RZ ;  /* 0x0000000510077c10 */ /* 0x000fca000ff3e0ff */
[----:B------:R-:W-:-:S04]  /*5f20*/  IMAD.X R11, RZ, RZ, R17, P1 ;  /* 0x000000ffff0b7224 */ /* 0x000fc800008e0611 */
[----:B------:R-:W-:-:S04]  /*5f30*/  IMAD.WIDE.U32 R4, R11, UR6, RZ ;  /* 0x000000060b047c25 */ /* 0x000fc8000f8e00ff */
[----:B------:R-:W-:-:S04]  /*5f40*/  IMAD.WIDE.U32 R4, P1, R7, UR7, R4 ;  /* 0x0000000707047c25 */ /* 0x000fc8000f820004 */
[----:B------:R-:W-:-:S04]  /*5f50*/  IMAD.WIDE.U32 R6, R7, UR6, RZ ;  /* 0x0000000607067c25 */ /* 0x000fc8000f8e00ff */
[----:B------:R-:W-:Y:S01]  /*5f60*/  IMAD.X R3, RZ, RZ, RZ, P1 ;  /* 0x000000ffff037224 */ /* 0x000fe200008e06ff */
[----:B------:R-:W-:Y:S01]  /*5f70*/  IADD3 RZ, P1, R7, R4, RZ ;  /* 0x0000000407ff7210 */ /* 0x000fe20007f3e0ff */
[----:B------:R-:W-:-:S04]  /*5f80*/  IMAD.MOV.U32 R2, RZ, RZ, R5 ;  /* 0x000000ffff027224 */ /* 0x000fc800078e0005 */
[----:B------:R-:W-:-:S08]  /*5f90*/  IMAD.WIDE.U32.X R2, R11, UR7, R2, P1 ;  /* 0x000000070b027c25 */ /* 0x000fd000088e0402 */
.L_x_108:
[--C-:B------:R-:W-:Y:S01]  /*5fa0*/  SHF.R.U64 R19, R2, UR8, R3.reuse ;  /* 0x0000000802137c19 */ /* 0x100fe20008001203 */
[----:B------:R-:W0:Y:S01]  /*5fb0*/  F2I.U32.TRUNC.NTZ R10, R10 ;  /* 0x0000000a000a7305 */ /* 0x000e22000020f000 */
[----:B------:R-:W-:Y:S01]  /*5fc0*/  SHF.R.U32.HI R2, RZ, UR8, R3 ;  /* 0x00000008ff027c19 */ /* 0x000fe20008011603 */
[----:B------:R-:W-:Y:S01]  /*5fd0*/  ULDC.64 UR6, c[0x0][0x620] ;  /* 0x0001880000067ab9 */ /* 0x000fe20000000a00 */
[----:B------:R-:W-:Y:S01]  /*5fe0*/  IADD3 R5, P1, RZ, -R19, RZ ;  /* 0x80000013ff057210 */ /* 0x000fe20007f3e0ff */
[----:B------:R-:W2:Y:S01]  /*5ff0*/  LDC R15, c[0x0][0x610] ;  /* 0x00018400ff0f7b82 */ /* 0x000ea20000000800 */
[----:B-1----:R-:W-:Y:S01]  /*6000*/  I2FP.F32.U32 R4, UR9 ;  /* 0x0000000900047c45 */ /* 0x002fe20008201000 */
[----:B------:R-:W-:Y:S01]  /*6010*/  ULDC UR8, c[0x0][0x658] ;  /* 0x0001960000087ab9 */ /* 0x000fe20000000800 */
[----:B------:R-:W-:Y:S01]  /*6020*/  ULDC UR12, c[0x0][0x648] ;  /* 0x00019200000c7ab9 */ /* 0x000fe20000000800 */
[----:B------:R-:W-:Y:S02]  /*6030*/  IMAD.X R2, RZ, RZ, ~R2, P1 ;  /* 0x000000ffff027224 */ /* 0x000fe400008e0e02 */
[----:B------:R-:W-:Y:S01]  /*6040*/  FMUL R6, R4, UR10 ;  /* 0x0000000a04067c20 */ /* 0x000fe20008400000 */
[----:B------:R-:W-:Y:S01]  /*6050*/  ULDC.64 UR10, c[0x0][0x640] ;  /* 0x00019000000a7ab9 */ /* 0x000fe20000000a00 */
[----:B------:R-:W-:Y:S01]  /*6060*/  IMAD R4, R2, UR6, RZ ;  /* 0x0000000602047c24 */ /* 0x000fe2000f8e02ff */
[----:B------:R-:W-:Y:S01]  /*6070*/  ISETP.NE.U32.AND P1, PT, RZ, UR10, PT ;  /* 0x0000000aff007c0c */ /* 0x000fe2000bf25070 */
[C---:B------:R-:W-:Y:S01]  /*6080*/  IMAD.WIDE.U32 R2, R5.reuse, UR6, R16 ;  /* 0x0000000605027c25 */ /* 0x040fe2000f8e0010 */
[----:B0-----:R-:W-:Y:S01]  /*6090*/  R2UR UR5, R10 ;  /* 0x000000000a0572ca */ /* 0x001fe200000e0000 */
[----:B------:R-:W0:Y:S01]  /*60a0*/  F2I.U32.TRUNC.NTZ R6, R6 ;  /* 0x0000000600067305 */ /* 0x000e22000020f000 */
[----:B------:R-:W-:Y:S01]  /*60b0*/  ULDC UR6, c[0x0][0x618] ;  /* 0x0001860000067ab9 */ /* 0x000fe20000000800 */
[----:B------:R-:W-:Y:S01]  /*60c0*/  IMAD R5, R5, UR7, R4 ;  /* 0x0000000705057c24 */ /* 0x000fe2000f8e0204 */
[----:B------:R-:W-:-:S03]  /*60d0*/  ISETP.NE.AND.EX P1, PT, RZ, UR11, PT, P1 ;  /* 0x0000000bff007c0c */ /* 0x000fc6000bf25310 */
[----:B------:R-:W-:-:S05]  /*60e0*/  IMAD.IADD R3, R3, 0x1, R5 ;  /* 0x0000000103037824 */ /* 0x000fca00078e0205 */
[--C-:B------:R-:W-:Y:S02]  /*60f0*/  SHF.R.U64 R10, R2, UR6, R3.reuse ;  /* 0x00000006020a7c19 */ /* 0x100fe40008001203 */
[----:B------:R-:W-:Y:S01]  /*6100*/  SHF.R.U32.HI R3, RZ, UR6, R3 ;  /* 0x00000006ff037c19 */ /* 0x000fe20008011603 */
[----:B------:R-:W-:Y:S01]  /*6110*/  ULDC UR6, c[0x0][0x608] ;  /* 0x0001820000067ab9 */ /* 0x000fe20000000800 */
[----:B0-----:R-:W-:Y:S02]  /*6120*/  R2UR UR7, R6 ;  /* 0x00000000060772ca */ /* 0x001fe400000e0000 */
[--C-:B------:R-:W-:Y:S02]  /*6130*/  SHF.R.U64 R12, R10, UR6, R3.reuse ;  /* 0x000000060a0c7c19 */ /* 0x100fe40008001203 */
[----:B------:R-:W-:Y:S01]  /*6140*/  SHF.R.U32.HI R3, RZ, UR6, R3 ;  /* 0x00000006ff037c19 */ /* 0x000fe20008011603 */
[----:B------:R-:W-:-:S03]  /*6150*/  UIADD3 UR6, -UR5, URZ, URZ ;  /* 0x0000003f05067290 */ /* 0x000fc6000fffe13f */
[--C-:B------:R-:W-:Y:S01]  /*6160*/  SHF.R.U64 R13, R12, UR8, R3.reuse ;  /* 0x000000080c0d7c19 */ /* 0x100fe20008001203 */
[----:B------:R-:W-:Y:S01]  /*6170*/  ULDC UR5, c[0x0][0x144] ;  /* 0x0000510000057ab9 */ /* 0x000fe20000000800 */
[----:B------:R-:W-:-:S03]  /*6180*/  SHF.R.U32.HI R3, RZ, UR8, R3 ;  /* 0x00000008ff037c19 */ /* 0x000fc60008011603 */
[----:B------:R-:W-:Y:S01]  /*6190*/  IMAD.MOV.U32 R2, RZ, RZ, R13 ;  /* 0x000000ffff027224 */ /* 0x000fe200078e000d */
[----:B------:R-:W-:Y:S06]  /*61a0*/  @!P1 BRA `(.L_x_109) ;  /* 0x0000000000289947 */ /* 0x000fec0003800000 */
        /* <DEDUP_REMOVED lines=10> */
.L_x_109:
[----:B------:R-:W-:Y:S01]  /*6250*/  UISETP.NE.AND UP0, UPT, UR45, URZ, UPT ;  /* 0x0000003f2d00728c */ /* 0x000fe2000bf05270 */
[----:B------:R-:W-:Y:S01]  /*6260*/  SHF.R.U64 R3, R2, UR12, R3 ;  /* 0x0000000c02037c19 */ /* 0x000fe20008001203 */
[----:B------:R-:W-:Y:S01]  /*6270*/  UIADD3 UR7, -UR7, URZ, URZ ;  /* 0x0000003f07077290 */ /* 0x000fe2000fffe13f */
[----:B------:R-:W-:Y:S01]  /*6280*/  LOP3.LUT R2, R12, UR22, RZ, 0xc0, !PT ;  /* 0x000000160c027c12 */ /* 0x000fe2000f8ec0ff */
[----:B------:R-:W-:Y:S01]  /*6290*/  UIMAD UR4, UR5, UR6, UR4 ;  /* 0x00000006050472a4 */ /* 0x000fe2000f8e0204 */
[----:B------:R-:W-:Y:S01]  /*62a0*/  LOP3.LUT R5, R10, UR13, RZ, 0xc0, !PT ;  /* 0x0000000d0a057c12 */ /* 0x000fe2000f8ec0ff */
[----:B------:R-:W-:Y:S01]  /*62b0*/  IMAD.MOV R4, RZ, RZ, -R3 ;  /* 0x000000ffff047224 */ /* 0x000fe200078e0a03 */
[----:B------:R-:W-:Y:S01]  /*62c0*/  ULDC UR5, c[0x0][0x148] ;  /* 0x0000520000057ab9 */ /* 0x000fe20000000800 */
[----:B------:R-:W-:Y:S01]  /*62d0*/  IMAD R18, R3, UR21, R2 ;  /* 0x0000001503127c24 */ /* 0x000fe2000f8e0202 */
[----:B------:R-:W-:Y:S01]  /*62e0*/  PLOP3.LUT P1, PT, PT, PT, UP0, 0x80, 0x0 ;  /* 0x000000000000781c */ /* 0x000fe20003f2f008 */
[----:B------:R-:W-:Y:S01]  /*62f0*/  IMAD.MOV.U32 R3, RZ, RZ, 0x1 ;  /* 0x00000001ff037424 */ /* 0x000fe200078e00ff */
[----:B------:R-:W-:-:S03]  /*6300*/  @UP0 UIMAD UR4, UR5, UR7, UR9 ;  /* 0x00000007050402a4 */ /* 0x000fc6000f8e0209 */
[----:B------:R-:W-:Y:S02]  /*6310*/  ULDC UR5, c[0x0][0x638] ;  /* 0x00018e0000057ab9 */ /* 0x000fe40000000800 */
[----:B------:R-:W-:Y:S02]  /*6320*/  IMAD R2, R4, UR5, R13 ;  /* 0x0000000504027c24 */ /* 0x000fe4000f8e020d */
[----:B--2---:R-:W-:Y:S01]  /*6330*/  IMAD R18, R18, R15, UR4 ;  /* 0x0000000412127e24 */ /* 0x004fe2000f8e020f */
[----:B------:R-:W-:Y:S02]  /*6340*/  ULDC UR4, c[0x0][0x600] ;  /* 0x0001800000047ab9 */ /* 0x000fe40000000800 */
[----:B------:R-:W-:-:S05]  /*6350*/  IMAD R5, R2, UR4, R5 ;  /* 0x0000000402057c24 */ /* 0x000fca000f8e0205 */
[----:B------:R-:W-:Y:S02]  /*6360*/  SEL R2, R5, R18, !P1 ;  /* 0x0000001205027207 */ /* 0x000fe40004800000 */
[----:B------:R-:W-:-:S07]  /*6370*/  SEL R18, R18, R5, !P1 ;  /* 0x0000000512127207 */ /* 0x000fce0004800000 */
.L_x_107:
[----:B------:R-:W-:Y:S05]  /*6380*/  BSYNC B1 ;  /* 0x0000000000017941 */ /* 0x000fea0003800000 */
.L_x_106:
[----:B------:R-:W-:-:S13]  /*6390*/  LOP3.LUT P1, RZ, R3, 0xff, RZ, 0xc0, !PT ;  /* 0x000000ff03ff7812 */ /* 0x000fda000782c0ff */
[----:B------:R-:W-:Y:S05]  /*63a0*/  @P1 BRA `(.L_x_110) ;  /* 0xfffffff000b81947 */ /* 0x000fea000383ffff */
[----:B------:R-:W-:Y:S05]  /*63b0*/  BSYNC B0 ;  /* 0x0000000000007941 */ /* 0x000fea0003800000 */
.L_x_98:
[----:B------:R-:W-:-:S03]  /*63c0*/  UMOV UR4, 0xffffffff ;  /* 0xffffffff00047882 */ /* 0x000fc60000000000 */
[----:B------:R-:W-:Y:S05]  /*63d0*/  BRA.DIV UR4, `(.L_x_111) ;  /* 0x0000000604447947 */ /* 0x000fea000b800000 */
[----:B------:R-:W-:-:S13]  /*63e0*/  ELECT P6, URZ, PT ;  /* 0x00000000003f782f */ /* 0x000fda00038c0000 */
.L_x_127:
[----:B------:R-:W-:Y:S04]  /*63f0*/  BSSY B0, `(.L_x_112) ;  /* 0x000002c000007945 */ /* 0x000fe80003800000 */
[----:B------:R-:W-:Y:S05]  /*6400*/  @!P6 BRA `(.L_x_113) ;  /* 0x0000000000a8e947 */ /* 0x000fea0003800000 */
[----:B------:R-:W-:-:S04]  /*6410*/  ULOP3.LUT UR4, UR39, 0x2, URZ, 0xfc, !UPT ;  /* 0x0000000227047892 */ /* 0x000fc8000f8efc3f */
[----:B------:R-:W-:-:S06]  /*6420*/  UISETP.NE.AND UP0, UPT, UR4, 0x3, UPT ;  /* 0x000000030400788c */ /* 0x000fcc000bf05270 */
[----:B------:R-:W-:-:S13]  /*6430*/  PLOP3.LUT P0, PT, PT, PT, UP0, 0x80, 0x0 ;  /* 0x000000000000781c */ /* 0x000fda0003f0f008 */
[----:B------:R-:W-:Y:S05]  /*6440*/  @!P0 BRA `(.L_x_114) ;  /* 0x0000000000048947 */ /* 0x000fea0003800000 */
[----:B------:R-:W-:Y:S01]  /*6450*/  BPT.TRAP 0x1 ;  /* 0x000000040000795c */ /* 0x000fe20000300000 */
.L_x_114:
[----:B------:R-:W0:Y:S01]  /*6460*/  S2R R3, SR_CgaCtaId ;  /* 0x0000000000037919 */ /* 0x000e220000008800 */
[----:B------:R-:W-:-:S04]  /*6470*/  MOV R2, 0x400 ;  /* 0x0000040000027802 */ /* 0x000fc80000000f00 */
[----:B0-----:R-:W-:Y:S02]  /*6480*/  LEA R3, R3, R2, 0x18 ;  /* 0x0000000203037211 */ /* 0x001fe400078ec0ff */
[----:B------:R-:W-:-:S03]  /*6490*/  SHF.L.U32 R2, R8, 0x1f, RZ ;  /* 0x0000001f08027819 */ /* 0x000fc600000006ff */
[----:B------:R-:W-:-:S04]  /*64a0*/  VIADD R3, R3, 0x20 ;  /* 0x0000002003037836 */ /* 0x000fc80000000000 */
[C---:B------:R-:W-:Y:S02]  /*64b0*/  IMAD R7, R0.reuse, 0x8, R3 ;  /* 0x0000000800077824 */ /* 0x040fe400078e0203 */
[----:B------:R-:W-:Y:S02]  /*64c0*/  VIADD R0, R0, 0x1 ;  /* 0x0000000100007836 */ /* 0x000fe40000000000 */
[----:B------:R-:W0:Y:S03]  /*64d0*/  SYNCS.PHASECHK.TRANS64.TRYWAIT P0, [R7+URZ], R2 ;  /* 0x00000002070075a7 */ /* 0x000e26000800017f */
[----:B------:R-:W-:-:S04]  /*64e0*/  ISETP.NE.AND P1, PT, R0, 0x4, PT ;  /* 0x000000040000780c */ /* 0x000fc80003f25270 */
[----:B------:R-:W-:Y:S02]  /*64f0*/  SEL R5, RZ, 0x1, P1 ;  /* 0x00000001ff057807 */ /* 0x000fe40000800000 */
[----:B------:R-:W-:Y:S02]  /*6500*/  SEL R0, R0, RZ, P1 ;  /* 0x000000ff00007207 */ /* 0x000fe40000800000 */
[----:B------:R-:W-:-:S03]  /*6510*/  LOP3.LUT R5, R8, R5, RZ, 0x3c, !PT ;  /* 0x0000000508057212 */ /* 0x000fc600078e3cff */
[----:B------:R-:W-:Y:S01]  /*6520*/  IMAD R9, R0, 0x8, R3 ;  /* 0x0000000800097824 */ /* 0x000fe200078e0203 */
[----:B------:R-:W-:Y:S01]  /*6530*/  SHF.L.U32 R4, R5, 0x1f, RZ ;  /* 0x0000001f05047819 */ /* 0x000fe200000006ff */
[----:B0-----:R-:W-:Y:S06]  /*6540*/  @!P0 BRA `(.L_x_115) ;  /* 0x0000000400088947 */ /* 0x001fec0003800000 */
.L_x_128:
[----:B------:R-:W1:Y:S01]  /*6550*/  SYNCS.PHASECHK.TRANS64.TRYWAIT P0, [R9+URZ], R4 ;  /* 0x00000004090075a7 */ /* 0x000e62000800017f */
[----:B------:R-:W-:-:S05]  /*6560*/  VIADD R0, R0, 0x1 ;  /* 0x0000000100007836 */ /* 0x000fca0000000000 */
[----:B------:R-:W-:-:S04]  /*6570*/  ISETP.NE.AND P1, PT, R0, 0x4, PT ;  /* 0x000000040000780c */ /* 0x000fc80003f25270 */
[----:B0-----:R-:W-:Y:S02]  /*6580*/  SEL R2, RZ, 0x1, P1 ;  /* 0x00000001ff027807 */ /* 0x001fe40000800000 */
[----:B------:R-:W-:Y:S02]  /*6590*/  SEL R0, R0, RZ, P1 ;  /* 0x000000ff00007207 */ /* 0x000fe40000800000 */
[----:B------:R-:W-:-:S03]  /*65a0*/  LOP3.LUT R7, R5, R2, RZ, 0x3c, !PT ;  /* 0x0000000205077212 */ /* 0x000fc600078e3cff */
[----:B------:R-:W-:Y:S01]  /*65b0*/  IMAD R6, R0, 0x8, R3 ;  /* 0x0000000800067824 */ /* 0x000fe200078e0203 */
[----:B------:R-:W-:Y:S01]  /*65c0*/  SHF.L.U32 R5, R7, 0x1f, RZ ;  /* 0x0000001f07057819 */ /* 0x000fe200000006ff */
[----:B-1----:R-:W-:Y:S06]  /*65d0*/  @!P0 BRA `(.L_x_116) ;  /* 0x0000000000f88947 */ /* 0x002fec0003800000 */
.L_x_129:
[----:B------:R-:W1:Y:S01]  /*65e0*/  SYNCS.PHASECHK.TRANS64.TRYWAIT P0, [R6+URZ], R5 ;  /* 0x00000005060075a7 */ /* 0x000e62000800017f */
[----:B------:R-:W-:-:S05]  /*65f0*/  VIADD R0, R0, 0x1 ;  /* 0x0000000100007836 */ /* 0x000fca0000000000 */
[----:B------:R-:W-:-:S04]  /*6600*/  ISETP.NE.AND P1, PT, R0, 0x4, PT ;  /* 0x000000040000780c */ /* 0x000fc80003f25270 */
[----:B------:R-:W-:Y:S02]  /*6610*/  SEL R2, RZ, 0x1, P1 ;  /* 0x00000001ff027807 */ /* 0x000fe40000800000 */
[----:B------:R-:W-:Y:S02]  /*6620*/  SEL R0, R0, RZ, P1 ;  /* 0x000000ff00007207 */ /* 0x000fe40000800000 */
[----:B------:R-:W-:Y:S01]  /*6630*/  LOP3.LUT R2, R7, R2, RZ, 0x3c, !PT ;  /* 0x0000000207027212 */ /* 0x000fe200078e3cff */
[----:B-1----:R-:W-:Y:S06]  /*6640*/  @!P0 BRA `(.L_x_117) ;  /* 0x0000000000f08947 */ /* 0x002fec0003800000 */
.L_x_130:
[----:B------:R-:W-:Y:S01]  /*6650*/  IMAD R3, R0, 0x8, R3 ;  /* 0x0000000800037824 */ /* 0x000fe200078e0203 */
[----:B------:R-:W-:-:S07]  /*6660*/  SHF.L.U32 R0, R2, 0x1f, RZ ;  /* 0x0000001f02007819 */ /* 0x000fce00000006ff */
.L_x_118:
[----:B--2---:R2:W3:Y:S02]  /*6670*/  SYNCS.PHASECHK.TRANS64.TRYWAIT P0, [R3+URZ], R0 ;  /* 0x00000000030075a7 */ /* 0x0044e4000800017f */
[----:B---3--:R-:W-:Y:S05]  /*6680*/  @!P0 NANOSLEEP.SYNCS 0x989680 ;  /* 0x009896800000895d */ /* 0x008fea0003900000 */
[----:B------:R-:W3:Y:S02]  /*6690*/  @!P0 SYNCS.PHASECHK.TRANS64 P0, [R3+URZ], R0 ;  /* 0x00000000030085a7 */ /* 0x000ee4000800007f */
[----:B---3--:R-:W-:Y:S05]  /*66a0*/  @!P0 BRA `(.L_x_118) ;  /* 0xfffffffc00f08947 */ /* 0x008fea000383ffff */
.L_x_113:
[----:B------:R-:W-:Y:S05]  /*66b0*/  BSYNC B0 ;  /* 0x0000000000007941 */ /* 0x000fea0003800000 */
.L_x_112:
[----:B------:R-:W-:Y:S05]  /*66c0*/  EXIT ;  /* 0x000000000000794d */ /* 0x000fea0003800000 */
.L_x_14:
[----:B0-----:R0:W1:Y:S02]  /*66d0*/  SYNCS.PHASECHK.TRANS64.TRYWAIT P0, [R63+URZ+-0x8], R0 ;  /* 0xfffff8003f0075a7 */ /* 0x001064000800017f */
[----:B-1----:R-:W-:Y:S05]  /*66e0*/  @!P0 NANOSLEEP.SYNCS 0x989680 ;  /* 0x009896800000895d */ /* 0x002fea0003900000 */
[----:B------:R-:W1:Y:S02]  /*66f0*/  @!P0 SYNCS.PHASECHK.TRANS64 P0, [R63+URZ+-0x8], R0 ;  /* 0xfffff8003f0085a7 */ /* 0x000e64000800007f */
[----:B-1----:R-:W-:Y:S05]  /*6700*/  @!P0 BRA `(.L_x_14) ;  /* 0xfffffffc00f08947 */ /* 0x002fea000383ffff */
[----:B------:R-:W-:Y:S05]  /*6710*/  BRA `(.L_x_119) ;  /* 0xffffffac00ec7947 */ /* 0x000fea000383ffff */
.L_x_19:
[----:B-1----:R1:W2:Y:S02]  /*6720*/  SYNCS.PHASECHK.TRANS64.TRYWAIT P1, [R3+URZ], R0 ;  /* 0x00000000030075a7 */ /* 0x0022a4000802017f */
[----:B--2---:R-:W-:Y:S05]  /*6730*/  @!P1 NANOSLEEP.SYNCS 0x989680 ;  /* 0x009896800000995d */ /* 0x004fea0003900000 */
[----:B------:R-:W2:Y:S02]  /*6740*/  @!P1 SYNCS.PHASECHK.TRANS64 P1, [R3+URZ], R0 ;  /* 0x00000000030095a7 */ /* 0x000ea4000802007f */
[----:B--2---:R-:W-:Y:S05]  /*6750*/  @!P1 BRA `(.L_x_19) ;  /* 0xfffffffc00f09947 */ /* 0x004fea000383ffff */
[----:B------:R-:W-:Y:S05]  /*6760*/  BRA `(.L_x_18) ;  /* 0xffffffb0005c7947 */ /* 0x000fea000383ffff */
.L_x_24:
[----:B-1----:R-:W-:-:S04]  /*6770*/  IMAD.U32 R4, RZ, RZ, UR4 ;  /* 0x00000004ff047e24 */ /* 0x002fc8000f8e00ff */
[----:B------:R1:W2:Y:S03]  /*6780*/  SYNCS.PHASECHK.TRANS64.TRYWAIT P1, [R4+URZ], R3 ;  /* 0x00000003040075a7 */ /* 0x0002a6000802017f */
[----:B--2---:R-:W-:Y:S05]  /*6790*/  @!P1 NANOSLEEP.SYNCS 0x989680 ;  /* 0x009896800000995d */ /* 0x004fea0003900000 */
[----:B------:R-:W2:Y:S02]  /*67a0*/  @!P1 SYNCS.PHASECHK.TRANS64 P1, [R4+URZ], R3 ;  /* 0x00000003040095a7 */ /* 0x000ea4000802007f */
[----:B--2---:R-:W-:Y:S05]  /*67b0*/  @!P1 BRA `(.L_x_24) ;  /* 0xfffffffc00ec9947 */ /* 0x004fea000383ffff */
[----:B------:R-:W-:Y:S05]  /*67c0*/  BRA `(.L_x_23) ;  /* 0xffffffb800647947 */ /* 0x000fea000383ffff */
.L_x_30:
[----:B--2---:R2:W3:Y:S02]  /*67d0*/  SYNCS.PHASECHK.TRANS64.TRYWAIT P0, [R63+URZ+0x8], R0 ;  /* 0x000008003f0075a7 */ /* 0x0044e4000800017f */
[----:B---3--:R-:W-:Y:S05]  /*67e0*/  @!P0 NANOSLEEP.SYNCS 0x989680 ;  /* 0x009896800000895d */ /* 0x008fea0003900000 */
[----:B------:R-:W3:Y:S02]  /*67f0*/  @!P0 SYNCS.PHASECHK.TRANS64 P0, [R63+URZ+0x8], R0 ;  /* 0x000008003f0085a7 */ /* 0x000ee4000800007f */
[----:B---3--:R-:W-:Y:S05]  /*6800*/  @!P0 BRA `(.L_x_30) ;  /* 0xfffffffc00f08947 */ /* 0x008fea000383ffff */
[----:B------:R-:W-:Y:S05]  /*6810*/  BRA `(.L_x_120) ;  /* 0xffffffc000bc7947 */ /* 0x000fea000383ffff */
.L_x_99:
[----:B------:R-:W-:Y:S01]  /*6820*/  BSSY B1, `(.L_x_121) ;  /* 0x0000006000017945 */ /* 0x000fe20003800000 */
[----:B------:R-:W-:-:S07]  /*6830*/  IMAD.MOV.U32 R15, RZ, RZ, -0x1 ;  /* 0xffffffffff0f7424 */ /* 0x000fce00078e00ff */
[----:B------:R-:W-:Y:S05]  /*6840*/  WARPSYNC.COLLECTIVE R15, `(.L_x_122) ;  /* 0x000000000f0c7348 */ /* 0x000fea0003c00000 */
[----:B------:R-:W-:Y:S02]  /*6850*/  ELECT P6, UR62, PT ;  /* 0x00000000003e782f */ /* 0x000fe400038c0000 */
[----:B------:R-:W-:Y:S01]  /*6860*/  MOV R14, UR62 ;  /* 0x0000003e000e7c02 */ /* 0x000fe20008000f00 */
[----:B------:R-:W-:Y:S10]  /*6870*/  ENDCOLLECTIVE ;  /* 0x000000000000791b */ /* 0x000ff40003800000 */
.L_x_122:
[----:B------:R-:W-:Y:S05]  /*6880*/  BSYNC B1 ;  /* 0x0000000000017941 */ /* 0x000fea0003800000 */
.L_x_121:
[----:B------:R-:W-:Y:S05]  /*6890*/  BRA `(.L_x_123) ;  /* 0xffffffec00887947 */ /* 0x000fea000383ffff */
.L_x_102:
[----:B-1----:R1:W2:Y:S02]  /*68a0*/  SYNCS.PHASECHK.TRANS64.TRYWAIT P1, [R7+URZ+0x20], R4 ;  /* 0x00002004070075a7 */ /* 0x0022a4000802017f */
[----:B--2---:R-:W-:Y:S05]  /*68b0*/  @!P1 NANOSLEEP.SYNCS 0x989680 ;  /* 0x009896800000995d */ /* 0x004fea0003900000 */
[----:B------:R-:W2:Y:S02]  /*68c0*/  @!P1 SYNCS.PHASECHK.TRANS64 P1, [R7+URZ+0x20], R4 ;  /* 0x00002004070095a7 */ /* 0x000ea4000802007f */
[----:B--2---:R-:W-:Y:S05]  /*68d0*/  @!P1 BRA `(.L_x_102) ;  /* 0xfffffffc00f09947 */ /* 0x004fea000383ffff */
[----:B------:R-:W-:Y:S05]  /*68e0*/  BRA `(.L_x_124) ;  /* 0xffffffec00bc7947 */ /* 0x000fea000383ffff */
.L_x_111:
[----:B------:R-:W-:Y:S01]  /*68f0*/  BSSY B0, `(.L_x_125) ;  /* 0x0000006000007945 */ /* 0x000fe20003800000 */
[----:B------:R-:W-:-:S07]  /*6900*/  IMAD.MOV.U32 R15, RZ, RZ, -0x1 ;  /* 0xffffffffff0f7424 */ /* 0x000fce00078e00ff */
[----:B------:R-:W-:Y:S05]  /*6910*/  WARPSYNC.COLLECTIVE R15, `(.L_x_126) ;  /* 0x000000000f0c7348 */ /* 0x000fea0003c00000 */
[----:B------:R-:W-:Y:S02]  /*6920*/  ELECT P6, UR62, PT ;  /* 0x00000000003e782f */ /* 0x000fe400038c0000 */
[----:B------:R-:W-:Y:S01]  /*6930*/  MOV R14, UR62 ;  /* 0x0000003e000e7c02 */ /* 0x000fe20008000f00 */
[----:B------:R-:W-:Y:S10]  /*6940*/  ENDCOLLECTIVE ;  /* 0x000000000000791b */ /* 0x000ff40003800000 */
.L_x_126:
[----:B------:R-:W-:Y:S05]  /*6950*/  BSYNC B0 ;  /* 0x0000000000007941 */ /* 0x000fea0003800000 */
.L_x_125:
[----:B------:R-:W-:Y:S05]  /*6960*/  BRA `(.L_x_127) ;  /* 0xfffffff800a07947 */ /* 0x000fea000383ffff */
.L_x_115:
[----:B0-----:R0:W1:Y:S02]  /*6970*/  SYNCS.PHASECHK.TRANS64.TRYWAIT P0, [R7+URZ], R2 ;  /* 0x00000002070075a7 */ /* 0x001064000800017f */
[----:B-1----:R-:W-:Y:S05]  /*6980*/  @!P0 NANOSLEEP.SYNCS 0x989680 ;  /* 0x009896800000895d */ /* 0x002fea0003900000 */
[----:B------:R-:W1:Y:S02]  /*6990*/  @!P0 SYNCS.PHASECHK.TRANS64 P0, [R7+URZ], R2 ;  /* 0x00000002070085a7 */ /* 0x000e64000800007f */
[----:B-1----:R-:W-:Y:S05]  /*69a0*/  @!P0 BRA `(.L_x_115) ;  /* 0xfffffffc00f08947 */ /* 0x002fea000383ffff */
[----:B------:R-:W-:Y:S05]  /*69b0*/  BRA `(.L_x_128) ;  /* 0xfffffff800e47947 */ /* 0x000fea000383ffff */
.L_x_116:
[----:B0-----:R0:W1:Y:S02]  /*69c0*/  SYNCS.PHASECHK.TRANS64.TRYWAIT P0, [R9+URZ], R4 ;  /* 0x00000004090075a7 */ /* 0x001064000800017f */
[----:B-1----:R-:W-:Y:S05]  /*69d0*/  @!P0 NANOSLEEP.SYNCS 0x989680 ;  /* 0x009896800000895d */ /* 0x002fea0003900000 */
[----:B------:R-:W1:Y:S02]  /*69e0*/  @!P0 SYNCS.PHASECHK.TRANS64 P0, [R9+URZ], R4 ;  /* 0x00000004090085a7 */ /* 0x000e64000800007f */
[----:B-1----:R-:W-:Y:S05]  /*69f0*/  @!P0 BRA `(.L_x_116) ;  /* 0xfffffffc00f08947 */ /* 0x002fea000383ffff */
[----:B------:R-:W-:Y:S05]  /*6a00*/  BRA `(.L_x_129) ;  /* 0xfffffff800f47947 */ /* 0x000fea000383ffff */
.L_x_117:
[----:B-1----:R1:W2:Y:S02]  /*6a10*/  SYNCS.PHASECHK.TRANS64.TRYWAIT P0, [R6+URZ], R5 ;  /* 0x00000005060075a7 */ /* 0x0022a4000800017f */
[----:B--2---:R-:W-:Y:S05]  /*6a20*/  @!P0 NANOSLEEP.SYNCS 0x989680 ;  /* 0x009896800000895d */ /* 0x004fea0003900000 */
[----:B------:R-:W2:Y:S02]  /*6a30*/  @!P0 SYNCS.PHASECHK.TRANS64 P0, [R6+URZ], R5 ;  /* 0x00000005060085a7 */ /* 0x000ea4000800007f */
[----:B--2---:R-:W-:Y:S05]  /*6a40*/  @!P0 BRA `(.L_x_117) ;  /* 0xfffffffc00f08947 */ /* 0x004fea000383ffff */
[----:B------:R-:W-:Y:S05]  /*6a50*/  BRA `(.L_x_130) ;  /* 0xfffffff800fc7947 */ /* 0x000fea000383ffff */
.L_x_131:
[----:B------:R-:W-:-:S00]  /*6a60*/  BRA `(.L_x_131) ;  /* 0xfffffffc00fc7947 */ /* 0x000fc0000383ffff */
[----:B------:R-:W-:-:S00]  /*6a70*/  NOP ;  /* 0x0000000000007918 */ /* 0x000fc00000000000 */
        /* <DEDUP_REMOVED lines=8> */
.L_x_132:


//--------------------- .nv.global.init           --------------------------
	.section	.nv.global.init,"aw",@progbits
.nv.global.init:
	.type		$str$22,@object
	.size		$str$22,($str$23 - $str$22)
$str$22:
        /*0000*/ 	.byte	0x6b, 0x5f, 0x74, 0x69, 0x6c, 0x65, 0x5f, 0x63, 0x6f, 0x75, 0x6e, 0x74, 0x20, 0x3e, 0x3d, 0x20
        /*0010*/ 	.byte	0x31, 0x00
	.type		$str$23,@object
	.size		$str$23,(__unnamed_1 - $str$23)
$str$23:
        /*0012*/ 	.byte	0x2f, 0x74, 0x6d, 0x70, 0x2f, 0x63, 0x75, 0x74, 0x6c, 0x61, 0x73, 0x73, 0x5f, 0x73, 0x77, 0x65
        /*0022*/ 	.byte	0x65, 0x70, 0x5f, 0x73, 0x72, 0x63, 0x2f, 0x69, 0x6e, 0x63, 0x6c, 0x75, 0x64, 0x65, 0x2f, 0x63
        /*0032*/ 	.byte	0x75, 0x74, 0x6c, 0x61, 0x73, 0x73, 0x2f, 0x67, 0x65, 0x6d, 0x6d, 0x2f, 0x63, 0x6f, 0x6c, 0x6c
        /*0042*/ 	.byte	0x65, 0x63, 0x74, 0x69, 0x76, 0x65, 0x2f, 0x73, 0x6d, 0x39, 0x30, 0x5f, 0x6d, 0x6d, 0x61, 0x5f
        /*0052*/ 	.byte	0x74, 0x6d, 0x61, 0x5f, 0x67, 0x6d, 0x6d, 0x61, 0x5f, 0x73, 0x73, 0x5f, 0x77, 0x61, 0x72, 0x70
        /*0062*/ 	.byte	0x73, 0x70, 0x65, 0x63, 0x69, 0x61, 0x6c, 0x69, 0x7a, 0x65, 0x64, 0x2e, 0x68, 0x70, 0x70, 0x00
	.type		__unnamed_1,@object
	.size		__unnamed_1,(.L_0 - __unnamed_1)
__unnamed_1:
        /*0072*/ 	.byte	0x76, 0x6f, 0x69, 0x64, 0x20, 0x63, 0x75, 0x74, 0x6c, 0x61, 0x73, 0x73, 0x3a, 0x3a, 0x67, 0x65
        /* <DEDUP_REMOVED lines=176> */
        /*0b82*/ 	.byte	0x64, 0x65, 0x6e, 0x74, 0x69, 0x74, 0x79, 0x5d, 0x00
.L_0:


//--------------------- .nv.shared._ZN7cutlass13device_kernelINS_4gemm6kernel13GemmUniversalIN4cute5tupleIJiiiiEEENS1_10collective13CollectiveMmaINS1_34MainloopSm90TmaGmmaWarpSpecializedILi4ENS5_IJNS4_1CILi1EEESB_SB_EEENS1_32KernelTmaWarpSpecializedPingpongEEENS5_IJNSA_ILi64EEESF_NSA_ILi128EEEEEENS_10tfloat32_tENS5_IJlSB_lEEESI_SJ_NS4_8TiledMMAINS4_8MMA_AtomIJNS4_4SM904GMMA29MMA_64x64x8_F32TF32TF32_SS_TNILNSN_7ScaleInE1ELSP_1EEEEEENS4_6LayoutISC_NS5_IJNSA_ILi0EEEST_ST_EEEEENS5_IJNS4_10UnderscoreESW_SW_EEEEENS4_13SM90_TMA_LOADENS4_14ComposedLayoutINS4_7SwizzleILi3ELi4ELi3EEENS4_18smem_ptr_flag_bitsILi32EEENSS_INS5_IJNSA_ILi8EEENSA_ILi32EEEEEENS5_IJS16_SB_EEEEEEEvNS4_8identityESZ_S1A_vS1B_EENS_8epilogue10collective6detail29Sm90TmaWarpSpecializedAdapterINS1E_15DefaultEpilogueISI_SJ_SJ_NS1D_6thread17LinearCombinationISI_Li1EffLNS1I_9ScaleType4KindE0ELNS_15FloatRoundStyleE2ESI_EENS1_15EpilogueDefaultEEEEEvvEEEEvNT_6ParamsE --------------------------
	.section	.nv.shared._ZN7cutlass13device_kernelINS_4gemm6kernel13GemmUniversalIN4cute5tupleIJiiiiEEENS1_10collective13CollectiveMmaINS1_34MainloopSm90TmaGmmaWarpSpecializedILi4ENS5_IJNS4_1CILi1EEESB_SB_EEENS1_32KernelTmaWarpSpecializedPingpongEEENS5_IJNSA_ILi64EEESF_NSA_ILi128EEEEEENS_10tfloat32_tENS5_IJlSB_lEEESI_SJ_NS4_8TiledMMAINS4_8MMA_AtomIJNS4_4SM904GMMA29MMA_64x64x8_F32TF32TF32_SS_TNILNSN_7ScaleInE1ELSP_1EEEEEENS4_6LayoutISC_NS5_IJNSA_ILi0EEEST_ST_EEEEENS5_IJNS4_10UnderscoreESW_SW_EEEEENS4_13SM90_TMA_LOADENS4_14ComposedLayoutINS4_7SwizzleILi3ELi4ELi3EEENS4_18smem_ptr_flag_bitsILi32EEENSS_INS5_IJNSA_ILi8EEENSA_ILi32EEEEEENS5_IJS16_SB_EEEEEEEvNS4_8identityESZ_S1A_vS1B_EENS_8epilogue10collective6detail29Sm90TmaWarpSpecializedAdapterINS1E_15DefaultEpilogueISI_SJ_SJ_NS1D_6thread17LinearCombinationISI_Li1EffLNS1I_9ScaleType4KindE0ELNS_15FloatRoundStyleE2ESI_EENS1_15EpilogueDefaultEEEEEvvEEEEvNT_6ParamsE,"aw",@nobits
	.sectionflags	@""
	.align	16
	.zero		1024


//--------------------- .nv.shared.reserved.0     --------------------------
	.section	.nv.shared.reserved.0,"aw",@nobits
	.weak		__nv_reservedSMEM_offset_0_alias
	.size		__nv_reservedSMEM_offset_0_alias, 0, 0
	.other		__nv_reservedSMEM_offset_0_alias,@"STO_CUDA_RESERVED_SHARED STV_DEFAULT"
__nv_reservedSMEM_offset_0_alias:
	.zero		0


//--------------------- .nv.global                --------------------------
	.section	.nv.global,"aw",@nobits
.nv.global:
	.type		_ZN39_INTERNAL_f8b74c10_4_k_cu_ce4a97f3_58494cute1_E,@object
	.size		_ZN39_INTERNAL_f8b74c10_4_k_cu_ce4a97f3_58494cute1_E,(_ZN39_INTERNAL_f8b74c10_4_k_cu_ce4a97f3_58494cuda3std3__45__cpo6cbeginE - _ZN39_INTERNAL_f8b74c10_4_k_cu_ce4a97f3_58494cute1_E)
_ZN39_INTERNAL_f8b74c10_4_k_cu_ce4a97f3_58494cute1_E:
	.zero		1
	.type		_ZN39_INTERNAL_f8b74c10_4_k_cu_ce4a97f3_58494cuda3std3__45__cpo6cbeginE,@object
	.size		_ZN39_INTERNAL_f8b74c10_4_k_cu_ce4a97f3_58494cuda3std3__45__cpo6cbeginE,(_ZN39_INTERNAL_f8b74c10_4_k_cu_ce4a97f3_58494cuda3std3__48in_placeE - _ZN39_INTERNAL_f8b74c10_4_k_cu_ce4a97f3_58494cuda3std3__45__cpo6cbeginE)
_ZN39_INTERNAL_f8b74c10_4_k_cu_ce4a97f3_58494cuda3std3__45__cpo6cbeginE:
	.zero		1
	.type		_ZN39_INTERNAL_f8b74c10_4_k_cu_ce4a97f3_58494cuda3std3__48in_placeE,@object
	.size		_ZN39_INTERNAL_f8b74c10_4_k_cu_ce4a97f3_58494cuda3std3__48in_placeE,(_ZN39_INTERNAL_f8b74c10_4_k_cu_ce4a97f3_58494cuda3std6ranges3__45__cpo9iter_moveE - _ZN39_INTERNAL_f8b74c10_4_k_cu_ce4a97f3_58494cuda3std3__48in_placeE)
_ZN39_INTERNAL_f8b74c10_4_k_cu_ce4a97f3_58494cuda3std3__48in_placeE:
	.zero		1
	.type		_ZN39_INTERNAL_f8b74c10_4_k_cu_ce4a97f3_58494cuda3std6ranges3__45__cpo9iter_moveE,@object
	.size		_ZN39_INTERNAL_f8b74c10_4_k_cu_ce4a97f3_58494cuda3std6ranges3__45__cpo9iter_moveE,(_ZN39_INTERNAL_f8b74c10_4_k_cu_ce4a97f3_58494cuda3std3__45__cpo5beginE - _ZN39_INTERNAL_f8b74c10_4_k_cu_ce4a97f3_58494cuda3std6ranges3__45__cpo9iter_moveE)
_ZN39_INTERNAL_f8b74c10_4_k_cu_ce4a97f3_58494cuda3std6ranges3__45__cpo9iter_moveE:
	.zero		1
	.type		_ZN39_INTERNAL_f8b74c10_4_k_cu_ce4a97f3_58494cuda3std3__45__cpo5beginE,@object
	.size		_ZN39_INTERNAL_f8b74c10_4_k_cu_ce4a97f3_58494cuda3std3__45__cpo5beginE,(_ZN39_INTERNAL_f8b74c10_4_k_cu_ce4a97f3_58494cuda3std3__441_GLOBAL__N__f8b74c10_4_k_cu_ce4a97f3_58496ignoreE - _ZN39_INTERNAL_f8b74c10_4_k_cu_ce4a97f3_58494cuda3std3__45__cpo5beginE)
_ZN39_INTERNAL_f8b74c10_4_k_cu_ce4a97f3_58494cuda3std3__45__cpo5beginE:
	.zero		1
	.type		_ZN39_INTERNAL_f8b74c10_4_k_cu_ce4a97f3_58494cuda3std3__441_GLOBAL__N__f8b74c10_4_k_cu_ce4a97f3_58496ignoreE,@object
	.size		_ZN39_INTERNAL_f8b74c10_4_k_cu_ce4a97f3_58494cuda3std3__441_GLOBAL__N__f8b74c10_4_k_cu_ce4a97f3_58496ignoreE,(_ZN39_INTERNAL_f8b74c10_4_k_cu_ce4a97f3_58494cute7productE - _ZN39_INTERNAL_f8b74c10_4_k_cu_ce4a97f3_58494cuda3std3__441_GLOBAL__N__f8b74c10_4_k_cu_ce4a97f3_58496ignoreE)
_ZN39_INTERNAL_f8b74c10_4_k_cu_ce4a97f3_58494cuda3std3__441_GLOBAL__N__f8b74c10_4_k_cu_ce4a97f3_58496ignoreE:
	.zero		1
	.type		_ZN39_INTERNAL_f8b74c10_4_k_cu_ce4a97f3_58494cute7productE,@object
	.size		_ZN39_INTERNAL_f8b74c10_4_k_cu_ce4a97f3_58494cute7productE,(_ZN39_INTERNAL_f8b74c10_4_k_cu_ce4a97f3_58494cuda3std3__45__cpo3endE - _ZN39_INTERNAL_f8b74c10_4_k_cu_ce4a97f3_58494cute7productE)
_ZN39_INTERNAL_f8b74c10_4_k_cu_ce4a97f3_58494cute7productE:
	.zero		1
	.type		_ZN39_INTERNAL_f8b74c10_4_k_cu_ce4a97f3_58494cuda3std3__45__cpo3endE,@object
	.size		_ZN39_INTERNAL_f8b74c10_4_k_cu_ce4a97f3_58494cuda3std3__45__cpo3endE,(_ZN39_INTERNAL_f8b74c10_4_k_cu_ce4a97f3_58494cuda3std3__419piecewise_constructE - _ZN39_INTERNAL_f8b74c10_4_k_cu_ce4a97f3_58494cuda3std3__45__cpo3endE)
_ZN39_INTERNAL_f8b74c10_4_k_cu_ce4a97f3_58494cuda3std3__45__cpo3endE:
	.zero		1
	.type		_ZN39_INTERNAL_f8b74c10_4_k_cu_ce4a97f3_58494cuda3std3__419piecewise_constructE,@object
	.size		_ZN39_INTERNAL_f8b74c10_4_k_cu_ce4a97f3_58494cuda3std3__419piecewise_constructE,(_ZN39_INTERNAL_f8b74c10_4_k_cu_ce4a97f3_58494cuda3std3__45__cpo4cendE - _ZN39_INTERNAL_f8b74c10_4_k_cu_ce4a97f3_58494cuda3std3__419piecewise_constructE)
_ZN39_INTERNAL_f8b74c10_4_k_cu_ce4a97f3_58494cuda3std3__419piecewise_constructE:
	.zero		1
	.type		_ZN39_INTERNAL_f8b74c10_4_k_cu_ce4a97f3_58494cuda3std3__45__cpo4cendE,@object
	.size		_ZN39_INTERNAL_f8b74c10_4_k_cu_ce4a97f3_58494cuda3std3__45__cpo4cendE,(_ZN39_INTERNAL_f8b74c10_4_k_cu_ce4a97f3_58494cuda3std6ranges3__45__cpo4swapE - _ZN39_INTERNAL_f8b74c10_4_k_cu_ce4a97f3_58494cuda3std3__45__cpo4cendE)
_ZN39_INTERNAL_f8b74c10_4_k_cu_ce4a97f3_58494cuda3std3__45__cpo4cendE:
	.zero		1
	.type		_ZN39_INTERNAL_f8b74c10_4_k_cu_ce4a97f3_58494cuda3std6ranges3__45__cpo4swapE,@object
	.size		_ZN39_INTERNAL_f8b74c10_4_k_cu_ce4a97f3_58494cuda3std6ranges3__45__cpo4swapE,(.L_8 - _ZN39_INTERNAL_f8b74c10_4_k_cu_ce4a97f3_58494cuda3std6ranges3__45__cpo4swapE)
_ZN39_INTERNAL_f8b74c10_4_k_cu_ce4a97f3_58494cuda3std6ranges3__45__cpo4swapE:
	.zero		1
.L_8:


//--------------------- .nv.constant0._ZN7cutlass13device_kernelINS_4gemm6kernel13GemmUniversalIN4cute5tupleIJiiiiEEENS1_10collective13CollectiveMmaINS1_34MainloopSm90TmaGmmaWarpSpecializedILi4ENS5_IJNS4_1CILi1EEESB_SB_EEENS1_32KernelTmaWarpSpecializedPingpongEEENS5_IJNSA_ILi64EEESF_NSA_ILi128EEEEEENS_10tfloat32_tENS5_IJlSB_lEEESI_SJ_NS4_8TiledMMAINS4_8MMA_AtomIJNS4_4SM904GMMA29MMA_64x64x8_F32TF32TF32_SS_TNILNSN_7ScaleInE1ELSP_1EEEEEENS4_6LayoutISC_NS5_IJNSA_ILi0EEEST_ST_EEEEENS5_IJNS4_10UnderscoreESW_SW_EEEEENS4_13SM90_TMA_LOADENS4_14ComposedLayoutINS4_7SwizzleILi3ELi4ELi3EEENS4_18smem_ptr_flag_bitsILi32EEENSS_INS5_IJNSA_ILi8EEENSA_ILi32EEEEEENS5_IJS16_SB_EEEEEEEvNS4_8identityESZ_S1A_vS1B_EENS_8epilogue10collective6detail29Sm90TmaWarpSpecializedAdapterINS1E_15DefaultEpilogueISI_SJ_SJ_NS1D_6thread17LinearCombinationISI_Li1EffLNS1I_9ScaleType4KindE0ELNS_15FloatRoundStyleE2ESI_EENS1_15EpilogueDefaultEEEEEvvEEEEvNT_6ParamsE --------------------------
	.section	.nv.constant0._ZN7cutlass13device_kernelINS_4gemm6kernel13GemmUniversalIN4cute5tupleIJiiiiEEENS1_10collective13CollectiveMmaINS1_34MainloopSm90TmaGmmaWarpSpecializedILi4ENS5_IJNS4_1CILi1EEESB_SB_EEENS1_32KernelTmaWarpSpecializedPingpongEEENS5_IJNSA_ILi64EEESF_NSA_ILi128EEEEEENS_10tfloat32_tENS5_IJlSB_lEEESI_SJ_NS4_8TiledMMAINS4_8MMA_AtomIJNS4_4SM904GMMA29MMA_64x64x8_F32TF32TF32_SS_TNILNSN_7ScaleInE1ELSP_1EEEEEENS4_6LayoutISC_NS5_IJNSA_ILi0EEEST_ST_EEEEENS5_IJNS4_10UnderscoreESW_SW_EEEEENS4_13SM90_TMA_LOADENS4_14ComposedLayoutINS4_7SwizzleILi3ELi4ELi3EEENS4_18smem_ptr_flag_bitsILi32EEENSS_INS5_IJNSA_ILi8EEENSA_ILi32EEEEEENS5_IJS16_SB_EEEEEEEvNS4_8identityESZ_S1A_vS1B_EENS_8epilogue10collective6detail29Sm90TmaWarpSpecializedAdapterINS1E_15DefaultEpilogueISI_SJ_SJ_NS1D_6thread17LinearCombinationISI_Li1EffLNS1I_9ScaleType4KindE0ELNS_15FloatRoundStyleE2ESI_EENS1_15EpilogueDefaultEEEEEvvEEEEvNT_6ParamsE,"a",@progbits
	.sectionflags	@""
	.align	4
.nv.constant0._ZN7cutlass13device_kernelINS_4gemm6kernel13GemmUniversalIN4cute5tupleIJiiiiEEENS1_10collective13CollectiveMmaINS1_34MainloopSm90TmaGmmaWarpSpecializedILi4ENS5_IJNS4_1CILi1EEESB_SB_EEENS1_32KernelTmaWarpSpecializedPingpongEEENS5_IJNSA_ILi64EEESF_NSA_ILi128EEEEEENS_10tfloat32_tENS5_IJlSB_lEEESI_SJ_NS4_8TiledMMAINS4_8MMA_AtomIJNS4_4SM904GMMA29MMA_64x64x8_F32TF32TF32_SS_TNILNSN_7ScaleInE1ELSP_1EEEEEENS4_6LayoutISC_NS5_IJNSA_ILi0EEEST_ST_EEEEENS5_IJNS4_10UnderscoreESW_SW_EEEEENS4_13SM90_TMA_LOADENS4_14ComposedLayoutINS4_7SwizzleILi3ELi4ELi3EEENS4_18smem_ptr_flag_bitsILi32EEENSS_INS5_IJNSA_ILi8EEENSA_ILi32EEEEEENS5_IJS16_SB_EEEEEEEvNS4_8identityESZ_S1A_vS1B_EENS_8epilogue10collective6detail29Sm90TmaWarpSpecializedAdapterINS1E_15DefaultEpilogueISI_SJ_SJ_NS1D_6thread17LinearCombinationISI_Li1EffLNS1I_9ScaleType4KindE0ELNS_15FloatRoundStyleE2ESI_EENS1_15EpilogueDefaultEEEEEvvEEEEvNT_6ParamsE:
	.zero		1664


//--------------------- SYMBOLS --------------------------

	.type		.nv.reservedSmem.offset0,@object
	.size		.nv.reservedSmem.offset0,0x4
	.type		__assertfail,@function
